	.target	sm_90a

	.elftype	@"ET_EXEC"


//--------------------- .note.nv.tkinfo           --------------------------
	.section	.note.nv.tkinfo,"",@"SHT_NOTE"
	.sectionflags	@"SHF_NOTE_NV_TKINFO"
	.tkinfo
        /*0018*/ 	.word	0x00000002
        /*0030*/ 	.string	""
        /*0030*/ 	.string	"ptxas"
        /*0030*/ 	.string	"Cuda compilation tools, release 13.0, V13.0.88"
        /*0030*/ 	.string	"Build cuda_13.0.r13.0/compiler.36424714_0"
        /*0030*/ 	.string	"-arch sm_90a -m 64 "



//--------------------- .note.nv.cuinfo           --------------------------
	.section	.note.nv.cuinfo,"",@"SHT_NOTE"
	.sectionflags	@"SHF_NOTE_NV_CUINFO"
        /*0018*/ 	.short	0x0002
        /*001a*/ 	.short	0x005a
        /*001c*/ 	.short	0x0082
	.zero		2


//--------------------- .nv.info                  --------------------------
	.section	.nv.info,"",@"SHT_CUDA_INFO"
	.align	4


	//----- nvinfo : EIATTR_REGCOUNT
	.align		4
        /*0000*/ 	.byte	0x04, 0x2f
        /*0002*/ 	.short	(.L_12 - .L_11)
	.align		4
.L_11:
        /*0004*/ 	.word	index@(_ZN7cutlass13device_kernelINS_4gemm6kernel13GemmUniversalIN4cute5tupleIJiiiiEEENS1_10collective13CollectiveMmaINS1_37MainloopSm90TmaGmmaWarpSpecializedFP8ILi11ENS5_IJNS4_1CILi2EEENSA_ILi1EEESC_EEENS1_35KernelTmaWarpSpecializedCooperativeEEENS5_IJNSA_ILi256EEENSA_ILi64EEESH_EEENS_12float_e5m2_tENS5_IJlSC_lEEESJ_SK_NS4_8TiledMMAINS4_8MMA_AtomIJNS4_4SM904GMMA30MMA_64x64x32_F32E5M2E5M2_SS_TNILNSO_7ScaleInE1ELSQ_1EEEEEENS4_6LayoutISD_NS5_IJSC_NSA_ILi0EEESU_EEEEENS5_IJNS4_10UnderscoreESX_SX_EEEEENS4_13SM90_TMA_LOADENS4_14ComposedLayoutINS4_7SwizzleILi2ELi4ELi3EEENS4_18smem_ptr_flag_bitsILi8EEENST_INS5_IJNSA_ILi8EEESH_EEENS5_IJSH_SC_EEEEEEEvNS4_8identityENS4_23SM90_TMA_LOAD_MULTICASTES1A_vS1B_EENS_8epilogue10collective6detail29Sm90TmaWarpSpecializedAdapterINS1F_15DefaultEpilogueISJ_SK_SK_NS1E_6thread17LinearCombinationISJ_Li1EffLNS1J_9ScaleType4KindE0ELNS_15FloatRoundStyleE2ESJ_EENS1_15EpilogueDefaultEEEEEvvEEEEvNT_6ParamsE)
        /*0008*/ 	.word	0x000000a8


	//----- nvinfo : EIATTR_FRAME_SIZE
	.align		4
.L_12:
        /*000c*/ 	.byte	0x04, 0x11
        /*000e*/ 	.short	(.L_14 - .L_13)
	.align		4
.L_13:
        /*0010*/ 	.word	index@(_ZN7cutlass13device_kernelINS_4gemm6kernel13GemmUniversalIN4cute5tupleIJiiiiEEENS1_10collective13CollectiveMmaINS1_37MainloopSm90TmaGmmaWarpSpecializedFP8ILi11ENS5_IJNS4_1CILi2EEENSA_ILi1EEESC_EEENS1_35KernelTmaWarpSpecializedCooperativeEEENS5_IJNSA_ILi256EEENSA_ILi64EEESH_EEENS_12float_e5m2_tENS5_IJlSC_lEEESJ_SK_NS4_8TiledMMAINS4_8MMA_AtomIJNS4_4SM904GMMA30MMA_64x64x32_F32E5M2E5M2_SS_TNILNSO_7ScaleInE1ELSQ_1EEEEEENS4_6LayoutISD_NS5_IJSC_NSA_ILi0EEESU_EEEEENS5_IJNS4_10UnderscoreESX_SX_EEEEENS4_13SM90_TMA_LOADENS4_14ComposedLayoutINS4_7SwizzleILi2ELi4ELi3EEENS4_18smem_ptr_flag_bitsILi8EEENST_INS5_IJNSA_ILi8EEESH_EEENS5_IJSH_SC_EEEEEEEvNS4_8identityENS4_23SM90_TMA_LOAD_MULTICASTES1A_vS1B_EENS_8epilogue10collective6detail29Sm90TmaWarpSpecializedAdapterINS1F_15DefaultEpilogueISJ_SK_SK_NS1E_6thread17LinearCombinationISJ_Li1EffLNS1J_9ScaleType4KindE0ELNS_15FloatRoundStyleE2ESJ_EENS1_15EpilogueDefaultEEEEEvvEEEEvNT_6ParamsE)
        /*0014*/ 	.word	0x00000000


	//----- nvinfo : EIATTR_MIN_STACK_SIZE
	.align		4
.L_14:
        /*0018*/ 	.byte	0x04, 0x12
        /*001a*/ 	.short	(.L_16 - .L_15)
	.align		4
.L_15:
        /*001c*/ 	.word	index@(_ZN7cutlass13device_kernelINS_4gemm6kernel13GemmUniversalIN4cute5tupleIJiiiiEEENS1_10collective13CollectiveMmaINS1_37MainloopSm90TmaGmmaWarpSpecializedFP8ILi11ENS5_IJNS4_1CILi2EEENSA_ILi1EEESC_EEENS1_35KernelTmaWarpSpecializedCooperativeEEENS5_IJNSA_ILi256EEENSA_ILi64EEESH_EEENS_12float_e5m2_tENS5_IJlSC_lEEESJ_SK_NS4_8TiledMMAINS4_8MMA_AtomIJNS4_4SM904GMMA30MMA_64x64x32_F32E5M2E5M2_SS_TNILNSO_7ScaleInE1ELSQ_1EEEEEENS4_6LayoutISD_NS5_IJSC_NSA_ILi0EEESU_EEEEENS5_IJNS4_10UnderscoreESX_SX_EEEEENS4_13SM90_TMA_LOADENS4_14ComposedLayoutINS4_7SwizzleILi2ELi4ELi3EEENS4_18smem_ptr_flag_bitsILi8EEENST_INS5_IJNSA_ILi8EEESH_EEENS5_IJSH_SC_EEEEEEEvNS4_8identityENS4_23SM90_TMA_LOAD_MULTICASTES1A_vS1B_EENS_8epilogue10collective6detail29Sm90TmaWarpSpecializedAdapterINS1F_15DefaultEpilogueISJ_SK_SK_NS1E_6thread17LinearCombinationISJ_Li1EffLNS1J_9ScaleType4KindE0ELNS_15FloatRoundStyleE2ESJ_EENS1_15EpilogueDefaultEEEEEvvEEEEvNT_6ParamsE)
        /*0020*/ 	.word	0x00000000
.L_16:


//--------------------- .nv.compat                --------------------------
	.section	.nv.compat,"",@"SHT_CUDA_COMPAT_INFO"
	.align	4
        /*0000*/ 	.byte	0x02, 0x09, 0x01, 0x00, 0x02, 0x02, 0x04, 0x00, 0x02, 0x05, 0x05, 0x00, 0x03, 0x07, 0x01, 0x01
        /*0010*/ 	.byte	0x02, 0x03, 0x01, 0x00, 0x02, 0x06, 0x01, 0x00, 0x04, 0x0b, 0x08, 0x00, 0x00, 0x00, 0x00, 0x00
        /*0020*/ 	.byte	0x00, 0x00, 0x00, 0x00


//--------------------- .nv.info._ZN7cutlass13device_kernelINS_4gemm6kernel13GemmUniversalIN4cute5tupleIJiiiiEEENS1_10collective13CollectiveMmaINS1_37MainloopSm90TmaGmmaWarpSpecializedFP8ILi11ENS5_IJNS4_1CILi2EEENSA_ILi1EEESC_EEENS1_35KernelTmaWarpSpecializedCooperativeEEENS5_IJNSA_ILi256EEENSA_ILi64EEESH_EEENS_12float_e5m2_tENS5_IJlSC_lEEESJ_SK_NS4_8TiledMMAINS4_8MMA_AtomIJNS4_4SM904GMMA30MMA_64x64x32_F32E5M2E5M2_SS_TNILNSO_7ScaleInE1ELSQ_1EEEEEENS4_6LayoutISD_NS5_IJSC_NSA_ILi0EEESU_EEEEENS5_IJNS4_10UnderscoreESX_SX_EEEEENS4_13SM90_TMA_LOADENS4_14ComposedLayoutINS4_7SwizzleILi2ELi4ELi3EEENS4_18smem_ptr_flag_bitsILi8EEENST_INS5_IJNSA_ILi8EEESH_EEENS5_IJSH_SC_EEEEEEEvNS4_8identityENS4_23SM90_TMA_LOAD_MULTICASTES1A_vS1B_EENS_8epilogue10collective6detail29Sm90TmaWarpSpecializedAdapterINS1F_15DefaultEpilogueISJ_SK_SK_NS1E_6thread17LinearCombinationISJ_Li1EffLNS1J_9ScaleType4KindE0ELNS_15FloatRoundStyleE2ESJ_EENS1_15EpilogueDefaultEEEEEvvEEEEvNT_6ParamsE --------------------------
	.section	.nv.info._ZN7cutlass13device_kernelINS_4gemm6kernel13GemmUniversalIN4cute5tupleIJiiiiEEENS1_10collective13CollectiveMmaINS1_37MainloopSm90TmaGmmaWarpSpecializedFP8ILi11ENS5_IJNS4_1CILi2EEENSA_ILi1EEESC_EEENS1_35KernelTmaWarpSpecializedCooperativeEEENS5_IJNSA_ILi256EEENSA_ILi64EEESH_EEENS_12float_e5m2_tENS5_IJlSC_lEEESJ_SK_NS4_8TiledMMAINS4_8MMA_AtomIJNS4_4SM904GMMA30MMA_64x64x32_F32E5M2E5M2_SS_TNILNSO_7ScaleInE1ELSQ_1EEEEEENS4_6LayoutISD_NS5_IJSC_NSA_ILi0EEESU_EEEEENS5_IJNS4_10UnderscoreESX_SX_EEEEENS4_13SM90_TMA_LOADENS4_14ComposedLayoutINS4_7SwizzleILi2ELi4ELi3EEENS4_18smem_ptr_flag_bitsILi8EEENST_INS5_IJNSA_ILi8EEESH_EEENS5_IJSH_SC_EEEEEEEvNS4_8identityENS4_23SM90_TMA_LOAD_MULTICASTES1A_vS1B_EENS_8epilogue10collective6detail29Sm90TmaWarpSpecializedAdapterINS1F_15DefaultEpilogueISJ_SK_SK_NS1E_6thread17LinearCombinationISJ_Li1EffLNS1J_9ScaleType4KindE0ELNS_15FloatRoundStyleE2ESJ_EENS1_15EpilogueDefaultEEEEEvvEEEEvNT_6ParamsE,"",@"SHT_CUDA_INFO"
	.sectionflags	@""
	.align	4


	//----- nvinfo : EIATTR_CUDA_API_VERSION
	.align		4
        /*0000*/ 	.byte	0x04, 0x37
        /*0002*/ 	.short	(.L_18 - .L_17)
.L_17:
        /*0004*/ 	.word	0x00000082


	//----- nvinfo : EIATTR_KPARAM_INFO
	.align		4
.L_18:
        /*0008*/ 	.byte	0x04, 0x17
        /*000a*/ 	.short	(.L_20 - .L_19)
.L_19:
        /*000c*/ 	.word	0x00000000
        /*0010*/ 	.short	0x0000
        /*0012*/ 	.short	0x0070
        /*0014*/ 	.byte	0x00, 0xf0, 0x01, 0x10


	//----- nvinfo : EIATTR_SPARSE_MMA_MASK
	.align		4
.L_20:
        /*0018*/ 	.byte	0x03, 0x50
        /*001a*/ 	.short	0x0000


	//----- nvinfo : EIATTR_MAXREG_COUNT
	.align		4
        /*001c*/ 	.byte	0x03, 0x1b
        /*001e*/ 	.short	0x00a8


	//----- nvinfo : EIATTR_NUM_BARRIERS
	.align		4
        /*0020*/ 	.byte	0x02, 0x4c
        /*0022*/ 	.byte	0x01
	.zero		1


	//----- nvinfo : EIATTR_MERCURY_ISA_VERSION
	.align		4
        /*0024*/ 	.byte	0x03, 0x5f
        /*0026*/ 	.short	0x0101


	//----- nvinfo : EIATTR_INT_WARP_WIDE_INSTR_OFFSETS
	.align		4
        /*0028*/ 	.byte	0x04, 0x31
        /*002a*/ 	.short	(.L_22 - .L_21)


	//   ....[0]....
.L_21:
        /*002c*/ 	.word	0x000005b0


	//   ....[1]....
        /*0030*/ 	.word	0x000005e0


	//   ....[2]....
        /*0034*/ 	.word	0x00000760


	//----- nvinfo : EIATTR_COOP_GROUP_MASK_REGIDS
	.align		4
.L_22:
        /*0038*/ 	.byte	0x04, 0x29
        /*003a*/ 	.short	(.L_24 - .L_23)


	//   ....[0]....
.L_23:
        /*003c*/ 	.word	0xffffffff


	//   ....[1]....
        /*0040*/ 	.word	0xffffffff


	//   ....[2]....
        /*0044*/ 	.word	0xffffffff


	//   ....[3]....
        /*0048*/ 	.word	0xffffffff


	//   ....[4]....
        /*004c*/ 	.word	0xffffffff


	//   ....[5]....
        /*0050*/ 	.word	0xffffffff


	//----- nvinfo : EIATTR_COOP_GROUP_INSTR_OFFSETS
	.align		4
.L_24:
        /*0054*/ 	.byte	0x04, 0x28
        /*0056*/ 	.short	(.L_26 - .L_25)


	//   ....[0]....
.L_25:
        /*0058*/ 	.word	0x00000060


	//   ....[1]....
        /*005c*/ 	.word	0x00000070


	//   ....[2]....
        /*0060*/ 	.word	0x00000130


	//   ....[3]....
        /*0064*/ 	.word	0x000003e0


	//   ....[4]....
        /*0068*/ 	.word	0x00000900


	//   ....[5]....
        /*006c*/ 	.word	0x00001380


	//----- nvinfo : EIATTR_REG_RECONFIG
	.align		4
.L_26:
        /*0070*/ 	.byte	0x01, 0x54
	.zero		2


	//----- nvinfo : EIATTR_MBARRIER_INSTR_OFFSETS
	.align		4
        /*0074*/ 	.byte	0x04, 0x39
        /*0076*/ 	.short	(.L_28 - .L_27)


	//   ....[0]....
.L_27:
        /*0078*/ 	.word	0x00000250
        /*007c*/ 	.word	0x000000ff
        /*0080*/ 	.word	0x00000000
        /*0084*/ 	.short	0x0100
        /*0086*/ 	.byte	0x08
	.zero		1


	//   ....[1]....
        /*0088*/ 	.word	0x00000260
        /*008c*/ 	.word	0x000000ff
        /*0090*/ 	.word	0x00000058
        /*0094*/ 	.short	0x0100
        /*0096*/ 	.byte	0x08
	.zero		1


	//   ....[2]....
        /*0098*/ 	.word	0x00000270
        /*009c*/ 	.word	0x000000ff
        /*00a0*/ 	.word	0x00000008
        /*00a4*/ 	.short	0x0100
        /*00a6*/ 	.byte	0x08
	.zero		1


	//   ....[3]....
        /*00a8*/ 	.word	0x00000280
        /*00ac*/ 	.word	0x000000ff
        /*00b0*/ 	.word	0x00000060
        /*00b4*/ 	.short	0x0100
        /*00b6*/ 	.byte	0x08
	.zero		1


	//   ....[4]....
        /*00b8*/ 	.word	0x00000290
        /*00bc*/ 	.word	0x000000ff
        /*00c0*/ 	.word	0x00000010
        /*00c4*/ 	.short	0x0100
        /*00c6*/ 	.byte	0x08
	.zero		1


	//   ....[5]....
        /*00c8*/ 	.word	0x000002a0
        /*00cc*/ 	.word	0x000000ff
        /*00d0*/ 	.word	0x00000068
        /*00d4*/ 	.short	0x0100
        /*00d6*/ 	.byte	0x08
	.zero		1


	//   ....[6]....
        /*00d8*/ 	.word	0x000002b0
        /*00dc*/ 	.word	0x000000ff
        /*00e0*/ 	.word	0x00000018
        /*00e4*/ 	.short	0x0100
        /*00e6*/ 	.byte	0x08
	.zero		1


	//   ....[7]....
        /*00e8*/ 	.word	0x000002c0
        /*00ec*/ 	.word	0x000000ff
        /*00f0*/ 	.word	0x00000070
        /*00f4*/ 	.short	0x0100
        /*00f6*/ 	.byte	0x08
	.zero		1


	//   ....[8]....
        /*00f8*/ 	.word	0x000002d0
        /*00fc*/ 	.word	0x000000ff
        /*0100*/ 	.word	0x00000020
        /*0104*/ 	.short	0x0100
        /*0106*/ 	.byte	0x08
	.zero		1


	//   ....[9]....
        /*0108*/ 	.word	0x000002e0
        /*010c*/ 	.word	0x000000ff
        /*0110*/ 	.word	0x00000078
        /*0114*/ 	.short	0x0100
        /*0116*/ 	.byte	0x08
	.zero		1


	//   ....[10]....
        /*0118*/ 	.word	0x000002f0
        /*011c*/ 	.word	0x000000ff
        /*0120*/ 	.word	0x00000028
        /*0124*/ 	.short	0x0100
        /*0126*/ 	.byte	0x08
	.zero		1


	//   ....[11]....
        /*0128*/ 	.word	0x00000300
        /*012c*/ 	.word	0x000000ff
        /*0130*/ 	.word	0x00000080
        /*0134*/ 	.short	0x0100
        /*0136*/ 	.byte	0x08
	.zero		1


	//   ....[12]....
        /*0138*/ 	.word	0x00000310
        /*013c*/ 	.word	0x000000ff
        /*0140*/ 	.word	0x00000030
        /*0144*/ 	.short	0x0100
        /*0146*/ 	.byte	0x08
	.zero		1


	//   ....[13]....
        /*0148*/ 	.word	0x00000320
        /*014c*/ 	.word	0x000000ff
        /*0150*/ 	.word	0x00000088
        /*0154*/ 	.short	0x0100
        /*0156*/ 	.byte	0x08
	.zero		1


	//   ....[14]....
        /*0158*/ 	.word	0x00000330
        /*015c*/ 	.word	0x000000ff
        /*0160*/ 	.word	0x00000038
        /*0164*/ 	.short	0x0100
        /*0166*/ 	.byte	0x08
	.zero		1


	//   ....[15]....
        /*0168*/ 	.word	0x00000340
        /*016c*/ 	.word	0x000000ff
        /*0170*/ 	.word	0x00000090
        /*0174*/ 	.short	0x0100
        /*0176*/ 	.byte	0x08
	.zero		1


	//   ....[16]....
        /*0178*/ 	.word	0x00000350
        /*017c*/ 	.word	0x000000ff
        /*0180*/ 	.word	0x00000040
        /*0184*/ 	.short	0x0100
        /*0186*/ 	.byte	0x08
	.zero		1


	//   ....[17]....
        /*0188*/ 	.word	0x00000360
        /*018c*/ 	.word	0x000000ff
        /*0190*/ 	.word	0x00000098
        /*0194*/ 	.short	0x0100
        /*0196*/ 	.byte	0x08
	.zero		1


	//   ....[18]....
        /*0198*/ 	.word	0x00000370
        /*019c*/ 	.word	0x000000ff
        /*01a0*/ 	.word	0x00000048
        /*01a4*/ 	.short	0x0100
        /*01a6*/ 	.byte	0x08
	.zero		1


	//   ....[19]....
        /*01a8*/ 	.word	0x00000380
        /*01ac*/ 	.word	0x000000ff
        /*01b0*/ 	.word	0x000000a0
        /*01b4*/ 	.short	0x0100
        /*01b6*/ 	.byte	0x08
	.zero		1


	//   ....[20]....
        /*01b8*/ 	.word	0x00000390
        /*01bc*/ 	.word	0x000000ff
        /*01c0*/ 	.word	0x00000050
        /*01c4*/ 	.short	0x0100
        /*01c6*/ 	.byte	0x08
	.zero		1


	//   ....[21]....
        /*01c8*/ 	.word	0x000003a0
        /*01cc*/ 	.word	0x000000ff
        /*01d0*/ 	.word	0x000000a8
        /*01d4*/ 	.short	0x0100
        /*01d6*/ 	.byte	0x08
	.zero		1


	//   ....[22]....
        /*01d8*/ 	.word	0x000007f0
        /*01dc*/ 	.word	0x000000ff
        /*01e0*/ 	.word	0x000000c0
        /*01e4*/ 	.short	0x0100
        /*01e6*/ 	.byte	0x06
	.zero		1


	//   ....[23]....
        /*01e8*/ 	.word	0x00000890
        /*01ec*/ 	.word	0x000000ff
        /*01f0*/ 	.word	0x000000c8
        /*01f4*/ 	.short	0x0100
        /*01f6*/ 	.byte	0x06
	.zero		1


	//   ....[24]....
        /*01f8*/ 	.word	0x000018b0
        /*01fc*/ 	.word	0x000000ff
        /*0200*/ 	.word	0x00000000
        /*0204*/ 	.short	0x010a
        /*0206*/ 	.byte	0x06
	.zero		1


	//   ....[25]....
        /*0208*/ 	.word	0x000018f0
        /*020c*/ 	.word	0x000000ff
        /*0210*/ 	.word	0x00000000
        /*0214*/ 	.short	0x010a
        /*0216*/ 	.byte	0x06
	.zero		1


	//   ....[26]....
        /*0218*/ 	.word	0x000022c0
        /*021c*/ 	.word	0x000000ff
        /*0220*/ 	.word	0x00000000
        /*0224*/ 	.short	0x010a
        /*0226*/ 	.byte	0x0c
	.zero		1


	//   ....[27]....
        /*0228*/ 	.word	0x00002300
        /*022c*/ 	.word	0x000000ff
        /*0230*/ 	.word	0x00000000
        /*0234*/ 	.short	0x010a
        /*0236*/ 	.byte	0x0c
	.zero		1


	//   ....[28]....
        /*0238*/ 	.word	0x000029d0
        /*023c*/ 	.word	0x0000000e
        /*0240*/ 	.word	0x00000000
        /*0244*/ 	.short	0x0101
        /*0246*/ 	.byte	0x3f
	.zero		1


	//   ....[29]....
        /*0248*/ 	.word	0x00003070
        /*024c*/ 	.word	0x0000000c
        /*0250*/ 	.word	0x00000000
        /*0254*/ 	.short	0x0101
        /*0256*/ 	.byte	0x3f
	.zero		1


	//   ....[30]....
        /*0258*/ 	.word	0x00008af0
        /*025c*/ 	.word	0x00000015
        /*0260*/ 	.word	0x00000058
        /*0264*/ 	.short	0x010a
        /*0266*/ 	.byte	0x3f
	.zero		1


	//   ....[31]....
        /*0268*/ 	.word	0x00008e70
        /*026c*/ 	.word	0x00000008
        /*0270*/ 	.word	0x000000c8
        /*0274*/ 	.short	0x0101
        /*0276*/ 	.byte	0x3f
	.zero		1


	//   ....[32]....
        /*0278*/ 	.word	0x000095a0
        /*027c*/ 	.word	0x00000006
        /*0280*/ 	.word	0x00000000
        /*0284*/ 	.short	0x010a
        /*0286*/ 	.byte	0x3f
	.zero		1


	//   ....[33]....
        /*0288*/ 	.word	0x00009620
        /*028c*/ 	.word	0x00000007
        /*0290*/ 	.word	0x00000000
        /*0294*/ 	.short	0x010a
        /*0296*/ 	.byte	0x3f
	.zero		1


	//   ....[34]....
        /*0298*/ 	.word	0x000096b0
        /*029c*/ 	.word	0x00000006
        /*02a0*/ 	.word	0x00000000
        /*02a4*/ 	.short	0x010a
        /*02a6*/ 	.byte	0x3f
	.zero		1


	//   ....[35]....
        /*02a8*/ 	.word	0x00009740
        /*02ac*/ 	.word	0x00000009
        /*02b0*/ 	.word	0x00000000
        /*02b4*/ 	.short	0x010a
        /*02b6*/ 	.byte	0x3f
	.zero		1


	//   ....[36]....
        /*02b8*/ 	.word	0x000097d0
        /*02bc*/ 	.word	0x00000006
        /*02c0*/ 	.word	0x00000000
        /*02c4*/ 	.short	0x010a
        /*02c6*/ 	.byte	0x3f
	.zero		1


	//   ....[37]....
        /*02c8*/ 	.word	0x00009860
        /*02cc*/ 	.word	0x00000009
        /*02d0*/ 	.word	0x00000000
        /*02d4*/ 	.short	0x010a
        /*02d6*/ 	.byte	0x3f
	.zero		1


	//   ....[38]....
        /*02d8*/ 	.word	0x000098f0
        /*02dc*/ 	.word	0x00000006
        /*02e0*/ 	.word	0x00000000
        /*02e4*/ 	.short	0x010a
        /*02e6*/ 	.byte	0x3f
	.zero		1


	//   ....[39]....
        /*02e8*/ 	.word	0x00009980
        /*02ec*/ 	.word	0x00000009
        /*02f0*/ 	.word	0x00000000
        /*02f4*/ 	.short	0x010a
        /*02f6*/ 	.byte	0x3f
	.zero		1


	//   ....[40]....
        /*02f8*/ 	.word	0x00009a10
        /*02fc*/ 	.word	0x0000000a
        /*0300*/ 	.word	0x00000000
        /*0304*/ 	.short	0x010a
        /*0306*/ 	.byte	0x3f
	.zero		1


	//   ....[41]....
        /*0308*/ 	.word	0x00009aa0
        /*030c*/ 	.word	0x0000000b
        /*0310*/ 	.word	0x00000000
        /*0314*/ 	.short	0x010a
        /*0316*/ 	.byte	0x3f
	.zero		1


	//   ....[42]....
        /*0318*/ 	.word	0x00009b30
        /*031c*/ 	.word	0x00000003
        /*0320*/ 	.word	0x00000000
        /*0324*/ 	.short	0x010a
        /*0326*/ 	.byte	0x3f
	.zero		1


	//   ....[43]....
        /*0328*/ 	.word	0x00009ba0
        /*032c*/ 	.word	0x0000000d
        /*0330*/ 	.word	0x00000000
        /*0334*/ 	.short	0x010a
        /*0336*/ 	.byte	0x3f
	.zero		1


	//   ....[44]....
        /*0338*/ 	.word	0x00009c00
        /*033c*/ 	.word	0x0000000f
        /*0340*/ 	.word	0x00000000
        /*0344*/ 	.short	0x010a
        /*0346*/ 	.byte	0x3f
	.zero		1


	//   ....[45]....
        /*0348*/ 	.word	0x00009cd0
        /*034c*/ 	.word	0x00000015
        /*0350*/ 	.word	0x00000058
        /*0354*/ 	.short	0x010a
        /*0356*/ 	.byte	0x3f
	.zero		1


	//   ....[46]....
        /*0358*/ 	.word	0x00009da0
        /*035c*/ 	.word	0x00000006
        /*0360*/ 	.word	0x00000000
        /*0364*/ 	.short	0x010a
        /*0366*/ 	.byte	0x3f
	.zero		1


	//   ....[47]....
        /*0368*/ 	.word	0x00009df0
        /*036c*/ 	.word	0x00000007
        /*0370*/ 	.word	0x00000000
        /*0374*/ 	.short	0x010a
        /*0376*/ 	.byte	0x3f
	.zero		1


	//   ....[48]....
        /*0378*/ 	.word	0x00009e40
        /*037c*/ 	.word	0x00000006
        /*0380*/ 	.word	0x00000000
        /*0384*/ 	.short	0x010a
        /*0386*/ 	.byte	0x3f
	.zero		1


	//   ....[49]....
        /*0388*/ 	.word	0x00009e90
        /*038c*/ 	.word	0x00000009
        /*0390*/ 	.word	0x00000000
        /*0394*/ 	.short	0x010a
        /*0396*/ 	.byte	0x3f
	.zero		1


	//   ....[50]....
        /*0398*/ 	.word	0x00009ee0
        /*039c*/ 	.word	0x00000006
        /*03a0*/ 	.word	0x00000000
        /*03a4*/ 	.short	0x010a
        /*03a6*/ 	.byte	0x3f
	.zero		1


	//   ....[51]....
        /*03a8*/ 	.word	0x00009f30
        /*03ac*/ 	.word	0x00000009
        /*03b0*/ 	.word	0x00000000
        /*03b4*/ 	.short	0x010a
        /*03b6*/ 	.byte	0x3f
	.zero		1


	//   ....[52]....
        /*03b8*/ 	.word	0x00009f80
        /*03bc*/ 	.word	0x00000006
        /*03c0*/ 	.word	0x00000000
        /*03c4*/ 	.short	0x010a
        /*03c6*/ 	.byte	0x3f
	.zero		1


	//   ....[53]....
        /*03c8*/ 	.word	0x00009fd0
        /*03cc*/ 	.word	0x00000009
        /*03d0*/ 	.word	0x00000000
        /*03d4*/ 	.short	0x010a
        /*03d6*/ 	.byte	0x3f
	.zero		1


	//   ....[54]....
        /*03d8*/ 	.word	0x0000a020
        /*03dc*/ 	.word	0x0000000a
        /*03e0*/ 	.word	0x00000000
        /*03e4*/ 	.short	0x010a
        /*03e6*/ 	.byte	0x3f
	.zero		1


	//   ....[55]....
        /*03e8*/ 	.word	0x0000a070
        /*03ec*/ 	.word	0x0000000b
        /*03f0*/ 	.word	0x00000000
        /*03f4*/ 	.short	0x010a
        /*03f6*/ 	.byte	0x3f
	.zero		1


	//----- nvinfo : EIATTR_NUM_MBARRIERS
	.align		4
.L_28:
        /*03f8*/ 	.byte	0x03, 0x38
        /*03fa*/ 	.short	0x0018


	//----- nvinfo : EIATTR_EXIT_INSTR_OFFSETS
	.align		4
        /*03fc*/ 	.byte	0x04, 0x1c
        /*03fe*/ 	.short	(.L_30 - .L_29)


	//   ....[0]....
.L_29:
        /*0400*/ 	.word	0x00000a60


	//   ....[1]....
        /*0404*/ 	.word	0x00001250


	//   ....[2]....
        /*0408*/ 	.word	0x00008200


	//   ....[3]....
        /*040c*/ 	.word	0x00008760


	//   ....[4]....
        /*0410*/ 	.word	0x00009b80


	//----- nvinfo : EIATTR_MAX_THREADS
	.align		4
.L_30:
        /*0414*/ 	.byte	0x04, 0x05
        /*0416*/ 	.short	(.L_32 - .L_31)
.L_31:
        /*0418*/ 	.word	0x00000180
        /*041c*/ 	.word	0x00000001
        /*0420*/ 	.word	0x00000001


	//----- nvinfo : EIATTR_CRS_STACK_SIZE
	.align		4
.L_32:
        /*0424*/ 	.byte	0x04, 0x1e
        /*0426*/ 	.short	(.L_34 - .L_33)
.L_33:
        /*0428*/ 	.word	0x00000000


	//----- nvinfo : EIATTR_CBANK_PARAM_SIZE
	.align		4
.L_34:
        /*042c*/ 	.byte	0x03, 0x19
        /*042e*/ 	.short	0x0470


	//----- nvinfo : EIATTR_PARAM_CBANK
	.align		4
        /*0430*/ 	.byte	0x04, 0x0a
        /*0432*/ 	.short	(.L_36 - .L_35)
	.align		4
.L_35:
        /*0434*/ 	.word	index@(.nv.constant0._ZN7cutlass13device_kernelINS_4gemm6kernel13GemmUniversalIN4cute5tupleIJiiiiEEENS1_10collective13CollectiveMmaINS1_37MainloopSm90TmaGmmaWarpSpecializedFP8ILi11ENS5_IJNS4_1CILi2EEENSA_ILi1EEESC_EEENS1_35KernelTmaWarpSpecializedCooperativeEEENS5_IJNSA_ILi256EEENSA_ILi64EEESH_EEENS_12float_e5m2_tENS5_IJlSC_lEEESJ_SK_NS4_8TiledMMAINS4_8MMA_AtomIJNS4_4SM904GMMA30MMA_64x64x32_F32E5M2E5M2_SS_TNILNSO_7ScaleInE1ELSQ_1EEEEEENS4_6LayoutISD_NS5_IJSC_NSA_ILi0EEESU_EEEEENS5_IJNS4_10UnderscoreESX_SX_EEEEENS4_13SM90_TMA_LOADENS4_14ComposedLayoutINS4_7SwizzleILi2ELi4ELi3EEENS4_18smem_ptr_flag_bitsILi8EEENST_INS5_IJNSA_ILi8EEESH_EEENS5_IJSH_SC_EEEEEEEvNS4_8identityENS4_23SM90_TMA_LOAD_MULTICASTES1A_vS1B_EENS_8epilogue10collective6detail29Sm90TmaWarpSpecializedAdapterINS1F_15DefaultEpilogueISJ_SK_SK_NS1E_6thread17LinearCombinationISJ_Li1EffLNS1J_9ScaleType4KindE0ELNS_15FloatRoundStyleE2ESJ_EENS1_15EpilogueDefaultEEEEEvvEEEEvNT_6ParamsE)
        /*0438*/ 	.short	0x0210
        /*043a*/ 	.short	0x0470


	//----- nvinfo : EIATTR_SW_WAR
	.align		4
.L_36:
        /*043c*/ 	.byte	0x04, 0x36
        /*043e*/ 	.short	(.L_38 - .L_37)
.L_37:
        /*0440*/ 	.word	0x00000008
.L_38:


//--------------------- .nv.callgraph             --------------------------
	.section	.nv.callgraph,"",@"SHT_CUDA_CALLGRAPH"
	.align	4
	.sectionentsize	8
	.align		4
        /*0000*/ 	.word	0x00000000
	.align		4
        /*0004*/ 	.word	0xffffffff
	.align		4
        /*0008*/ 	.word	0x00000000
	.align		4
        /*000c*/ 	.word	0xfffffffe
	.align		4
        /*0010*/ 	.word	0x00000000
	.align		4
        /*0014*/ 	.word	0xfffffffd
	.align		4
        /*0018*/ 	.word	0x00000000
	.align		4
        /*001c*/ 	.word	0xfffffffc


//--------------------- .nv.constant4             --------------------------
	.section	.nv.constant4,"a",@progbits
	.align	8
	.align		8
.nv.constant4:
        /*0000*/ 	.dword	_ZN40_INTERNAL_f1ee0a73_4_k_cu_2476011b_294984cuda3std3__45__cpo5beginE
	.align		8
        /*0008*/ 	.dword	_ZN40_INTERNAL_f1ee0a73_4_k_cu_2476011b_294984cuda3std3__45__cpo3endE
	.align		8
        /*0010*/ 	.dword	_ZN40_INTERNAL_f1ee0a73_4_k_cu_2476011b_294984cuda3std3__45__cpo6cbeginE
	.align		8
        /*0018*/ 	.dword	_ZN40_INTERNAL_f1ee0a73_4_k_cu_2476011b_294984cuda3std3__45__cpo4cendE
	.align		8
        /*0020*/ 	.dword	_ZN40_INTERNAL_f1ee0a73_4_k_cu_2476011b_294984cuda3std3__442_GLOBAL__N__f1ee0a73_4_k_cu_2476011b_294986ignoreE
	.align		8
        /*0028*/ 	.dword	_ZN40_INTERNAL_f1ee0a73_4_k_cu_2476011b_294984cuda3std3__419piecewise_constructE
	.align		8
        /*0030*/ 	.dword	_ZN40_INTERNAL_f1ee0a73_4_k_cu_2476011b_294984cuda3std3__48in_placeE
	.align		8
        /*0038*/ 	.dword	_ZN40_INTERNAL_f1ee0a73_4_k_cu_2476011b_294984cuda3std6ranges3__45__cpo4swapE
	.align		8
        /*0040*/ 	.dword	_ZN40_INTERNAL_f1ee0a73_4_k_cu_2476011b_294984cuda3std6ranges3__45__cpo9iter_moveE
	.align		8
        /*0048*/ 	.dword	_ZN40_INTERNAL_f1ee0a73_4_k_cu_2476011b_294984cute7productE
	.align		8
        /*0050*/ 	.dword	_ZN40_INTERNAL_f1ee0a73_4_k_cu_2476011b_294984cute1_E


//--------------------- .text._ZN7cutlass13device_kernelINS_4gemm6kernel13GemmUniversalIN4cute5tupleIJiiiiEEENS1_10collective13CollectiveMmaINS1_37MainloopSm90TmaGmmaWarpSpecializedFP8ILi11ENS5_IJNS4_1CILi2EEENSA_ILi1EEESC_EEENS1_35KernelTmaWarpSpecializedCooperativeEEENS5_IJNSA_ILi256EEENSA_ILi64EEESH_EEENS_12float_e5m2_tENS5_IJlSC_lEEESJ_SK_NS4_8TiledMMAINS4_8MMA_AtomIJNS4_4SM904GMMA30MMA_64x64x32_F32E5M2E5M2_SS_TNILNSO_7ScaleInE1ELSQ_1EEEEEENS4_6LayoutISD_NS5_IJSC_NSA_ILi0EEESU_EEEEENS5_IJNS4_10UnderscoreESX_SX_EEEEENS4_13SM90_TMA_LOADENS4_14ComposedLayoutINS4_7SwizzleILi2ELi4ELi3EEENS4_18smem_ptr_flag_bitsILi8EEENST_INS5_IJNSA_ILi8EEESH_EEENS5_IJSH_SC_EEEEEEEvNS4_8identityENS4_23SM90_TMA_LOAD_MULTICASTES1A_vS1B_EENS_8epilogue10collective6detail29Sm90TmaWarpSpecializedAdapterINS1F_15DefaultEpilogueISJ_SK_SK_NS1E_6thread17LinearCombinationISJ_Li1EffLNS1J_9ScaleType4KindE0ELNS_15FloatRoundStyleE2ESJ_EENS1_15EpilogueDefaultEEEEEvvEEEEvNT_6ParamsE --------------------------
	.section	.text._ZN7cutlass13device_kernelINS_4gemm6kernel13GemmUniversalIN4cute5tupleIJiiiiEEENS1_10collective13CollectiveMmaINS1_37MainloopSm90TmaGmmaWarpSpecializedFP8ILi11ENS5_IJNS4_1CILi2EEENSA_ILi1EEESC_EEENS1_35KernelTmaWarpSpecializedCooperativeEEENS5_IJNSA_ILi256EEENSA_ILi64EEESH_EEENS_12float_e5m2_tENS5_IJlSC_lEEESJ_SK_NS4_8TiledMMAINS4_8MMA_AtomIJNS4_4SM904GMMA30MMA_64x64x32_F32E5M2E5M2_SS_TNILNSO_7ScaleInE1ELSQ_1EEEEEENS4_6LayoutISD_NS5_IJSC_NSA_ILi0EEESU_EEEEENS5_IJNS4_10UnderscoreESX_SX_EEEEENS4_13SM90_TMA_LOADENS4_14ComposedLayoutINS4_7SwizzleILi2ELi4ELi3EEENS4_18smem_ptr_flag_bitsILi8EEENST_INS5_IJNSA_ILi8EEESH_EEENS5_IJSH_SC_EEEEEEEvNS4_8identityENS4_23SM90_TMA_LOAD_MULTICASTES1A_vS1B_EENS_8epilogue10collective6detail29Sm90TmaWarpSpecializedAdapterINS1F_15DefaultEpilogueISJ_SK_SK_NS1E_6thread17LinearCombinationISJ_Li1EffLNS1J_9ScaleType4KindE0ELNS_15FloatRoundStyleE2ESJ_EENS1_15EpilogueDefaultEEEEEvvEEEEvNT_6ParamsE,"ax",@progbits
	.align	128
.text._ZN7cutlass13device_kernelINS_4gemm6kernel13GemmUniversalIN4cute5tupleIJiiiiEEENS1_10collective13CollectiveMmaINS1_37MainloopSm90TmaGmmaWarpSpecializedFP8ILi11ENS5_IJNS4_1CILi2EEENSA_ILi1EEESC_EEENS1_35KernelTmaWarpSpecializedCooperativeEEENS5_IJNSA_ILi256EEENSA_ILi64EEESH_EEENS_12float_e5m2_tENS5_IJlSC_lEEESJ_SK_NS4_8TiledMMAINS4_8MMA_AtomIJNS4_4SM904GMMA30MMA_64x64x32_F32E5M2E5M2_SS_TNILNSO_7ScaleInE1ELSQ_1EEEEEENS4_6LayoutISD_NS5_IJSC_NSA_ILi0EEESU_EEEEENS5_IJNS4_10UnderscoreESX_SX_EEEEENS4_13SM90_TMA_LOADENS4_14ComposedLayoutINS4_7SwizzleILi2ELi4ELi3EEENS4_18smem_ptr_flag_bitsILi8EEENST_INS5_IJNSA_ILi8EEESH_EEENS5_IJSH_SC_EEEEEEEvNS4_8identityENS4_23SM90_TMA_LOAD_MULTICASTES1A_vS1B_EENS_8epilogue10collective6detail29Sm90TmaWarpSpecializedAdapterINS1F_15DefaultEpilogueISJ_SK_SK_NS1E_6thread17LinearCombinationISJ_Li1EffLNS1J_9ScaleType4KindE0ELNS_15FloatRoundStyleE2ESJ_EENS1_15EpilogueDefaultEEEEEvvEEEEvNT_6ParamsE:
        .type           _ZN7cutlass13device_kernelINS_4gemm6kernel13GemmUniversalIN4cute5tupleIJiiiiEEENS1_10collective13CollectiveMmaINS1_37MainloopSm90TmaGmmaWarpSpecializedFP8ILi11ENS5_IJNS4_1CILi2EEENSA_ILi1EEESC_EEENS1_35KernelTmaWarpSpecializedCooperativeEEENS5_IJNSA_ILi256EEENSA_ILi64EEESH_EEENS_12float_e5m2_tENS5_IJlSC_lEEESJ_SK_NS4_8TiledMMAINS4_8MMA_AtomIJNS4_4SM904GMMA30MMA_64x64x32_F32E5M2E5M2_SS_TNILNSO_7ScaleInE1ELSQ_1EEEEEENS4_6LayoutISD_NS5_IJSC_NSA_ILi0EEESU_EEEEENS5_IJNS4_10UnderscoreESX_SX_EEEEENS4_13SM90_TMA_LOADENS4_14ComposedLayoutINS4_7SwizzleILi2ELi4ELi3EEENS4_18smem_ptr_flag_bitsILi8EEENST_INS5_IJNSA_ILi8EEESH_EEENS5_IJSH_SC_EEEEEEEvNS4_8identityENS4_23SM90_TMA_LOAD_MULTICASTES1A_vS1B_EENS_8epilogue10collective6detail29Sm90TmaWarpSpecializedAdapterINS1F_15DefaultEpilogueISJ_SK_SK_NS1E_6thread17LinearCombinationISJ_Li1EffLNS1J_9ScaleType4KindE0ELNS_15FloatRoundStyleE2ESJ_EENS1_15EpilogueDefaultEEEEEvvEEEEvNT_6ParamsE,@function
        .size           _ZN7cutlass13device_kernelINS_4gemm6kernel13GemmUniversalIN4cute5tupleIJiiiiEEENS1_10collective13CollectiveMmaINS1_37MainloopSm90TmaGmmaWarpSpecializedFP8ILi11ENS5_IJNS4_1CILi2EEENSA_ILi1EEESC_EEENS1_35KernelTmaWarpSpecializedCooperativeEEENS5_IJNSA_ILi256EEENSA_ILi64EEESH_EEENS_12float_e5m2_tENS5_IJlSC_lEEESJ_SK_NS4_8TiledMMAINS4_8MMA_AtomIJNS4_4SM904GMMA30MMA_64x64x32_F32E5M2E5M2_SS_TNILNSO_7ScaleInE1ELSQ_1EEEEEENS4_6LayoutISD_NS5_IJSC_NSA_ILi0EEESU_EEEEENS5_IJNS4_10UnderscoreESX_SX_EEEEENS4_13SM90_TMA_LOADENS4_14ComposedLayoutINS4_7SwizzleILi2ELi4ELi3EEENS4_18smem_ptr_flag_bitsILi8EEENST_INS5_IJNSA_ILi8EEESH_EEENS5_IJSH_SC_EEEEEEEvNS4_8identityENS4_23SM90_TMA_LOAD_MULTICASTES1A_vS1B_EENS_8epilogue10collective6detail29Sm90TmaWarpSpecializedAdapterINS1F_15DefaultEpilogueISJ_SK_SK_NS1E_6thread17LinearCombinationISJ_Li1EffLNS1J_9ScaleType4KindE0ELNS_15FloatRoundStyleE2ESJ_EENS1_15EpilogueDefaultEEEEEvvEEEEvNT_6ParamsE,(.L_x_221 - _ZN7cutlass13device_kernelINS_4gemm6kernel13GemmUniversalIN4cute5tupleIJiiiiEEENS1_10collective13CollectiveMmaINS1_37MainloopSm90TmaGmmaWarpSpecializedFP8ILi11ENS5_IJNS4_1CILi2EEENSA_ILi1EEESC_EEENS1_35KernelTmaWarpSpecializedCooperativeEEENS5_IJNSA_ILi256EEENSA_ILi64EEESH_EEENS_12float_e5m2_tENS5_IJlSC_lEEESJ_SK_NS4_8TiledMMAINS4_8MMA_AtomIJNS4_4SM904GMMA30MMA_64x64x32_F32E5M2E5M2_SS_TNILNSO_7ScaleInE1ELSQ_1EEEEEENS4_6LayoutISD_NS5_IJSC_NSA_ILi0EEESU_EEEEENS5_IJNS4_10UnderscoreESX_SX_EEEEENS4_13SM90_TMA_LOADENS4_14ComposedLayoutINS4_7SwizzleILi2ELi4ELi3EEENS4_18smem_ptr_flag_bitsILi8EEENST_INS5_IJNSA_ILi8EEESH_EEENS5_IJSH_SC_EEEEEEEvNS4_8identityENS4_23SM90_TMA_LOAD_MULTICASTES1A_vS1B_EENS_8epilogue10collective6detail29Sm90TmaWarpSpecializedAdapterINS1F_15DefaultEpilogueISJ_SK_SK_NS1E_6thread17LinearCombinationISJ_Li1EffLNS1J_9ScaleType4KindE0ELNS_15FloatRoundStyleE2ESJ_EENS1_15EpilogueDefaultEEEEEvvEEEEvNT_6ParamsE)
        .other          _ZN7cutlass13device_kernelINS_4gemm6kernel13GemmUniversalIN4cute5tupleIJiiiiEEENS1_10collective13CollectiveMmaINS1_37MainloopSm90TmaGmmaWarpSpecializedFP8ILi11ENS5_IJNS4_1CILi2EEENSA_ILi1EEESC_EEENS1_35KernelTmaWarpSpecializedCooperativeEEENS5_IJNSA_ILi256EEENSA_ILi64EEESH_EEENS_12float_e5m2_tENS5_IJlSC_lEEESJ_SK_NS4_8TiledMMAINS4_8MMA_AtomIJNS4_4SM904GMMA30MMA_64x64x32_F32E5M2E5M2_SS_TNILNSO_7ScaleInE1ELSQ_1EEEEEENS4_6LayoutISD_NS5_IJSC_NSA_ILi0EEESU_EEEEENS5_IJNS4_10UnderscoreESX_SX_EEEEENS4_13SM90_TMA_LOADENS4_14ComposedLayoutINS4_7SwizzleILi2ELi4ELi3EEENS4_18smem_ptr_flag_bitsILi8EEENST_INS5_IJNSA_ILi8EEESH_EEENS5_IJSH_SC_EEEEEEEvNS4_8identityENS4_23SM90_TMA_LOAD_MULTICASTES1A_vS1B_EENS_8epilogue10collective6detail29Sm90TmaWarpSpecializedAdapterINS1F_15DefaultEpilogueISJ_SK_SK_NS1E_6thread17LinearCombinationISJ_Li1EffLNS1J_9ScaleType4KindE0ELNS_15FloatRoundStyleE2ESJ_EENS1_15EpilogueDefaultEEEEEvvEEEEvNT_6ParamsE,@"STO_CUDA_ENTRY STV_DEFAULT"
_ZN7cutlass13device_kernelINS_4gemm6kernel13GemmUniversalIN4cute5tupleIJiiiiEEENS1_10collective13CollectiveMmaINS1_37MainloopSm90TmaGmmaWarpSpecializedFP8ILi11ENS5_IJNS4_1CILi2EEENSA_ILi1EEESC_EEENS1_35KernelTmaWarpSpecializedCooperativeEEENS5_IJNSA_ILi256EEENSA_ILi64EEESH_EEENS_12float_e5m2_tENS5_IJlSC_lEEESJ_SK_NS4_8TiledMMAINS4_8MMA_AtomIJNS4_4SM904GMMA30MMA_64x64x32_F32E5M2E5M2_SS_TNILNSO_7ScaleInE1ELSQ_1EEEEEENS4_6LayoutISD_NS5_IJSC_NSA_ILi0EEESU_EEEEENS5_IJNS4_10UnderscoreESX_SX_EEEEENS4_13SM90_TMA_LOADENS4_14ComposedLayoutINS4_7SwizzleILi2ELi4ELi3EEENS4_18smem_ptr_flag_bitsILi8EEENST_INS5_IJNSA_ILi8EEESH_EEENS5_IJSH_SC_EEEEEEEvNS4_8identityENS4_23SM90_TMA_LOAD_MULTICASTES1A_vS1B_EENS_8epilogue10collective6detail29Sm90TmaWarpSpecializedAdapterINS1F_15DefaultEpilogueISJ_SK_SK_NS1E_6thread17LinearCombinationISJ_Li1EffLNS1J_9ScaleType4KindE0ELNS_15FloatRoundStyleE2ESJ_EENS1_15EpilogueDefaultEEEEEvvEEEEvNT_6ParamsE:
[----:B------:R-:W-:Y:S01]  /*0000*/  LDC R1, c[0x0][0x28] ;  /* 0x00000a00ff017b82 */ /* 0x000fe20000000800 */
[----:B------:R-:W0:Y:S01]  /*0010*/  S2R R0, SR_TID.X ;  /* 0x0000000000007919 */ /* 0x000e220000002100 */
[----:B------:R-:W-:Y:S01]  /*0020*/  ELECT P0, URZ, PT ;  /* 0x00000000003f782f */ /* 0x000fe20003800000 */
[----:B------:R-:W-:Y:S01]  /*0030*/  BSSY B0, `(.L_x_0) ;  /* 0x000000f000007945 */ /* 0x000fe20003800000 */
[--C-:B0-----:R-:W-:Y:S02]  /*0040*/  SHF.R.U32.HI R2, RZ, 0x5, R0.reuse ;  /* 0x00000005ff027819 */ /* 0x101fe40000011600 */
[----:B------:R-:W-:-:S03]  /*0050*/  SHF.R.U32.HI R3, RZ, 0x7, R0 ;  /* 0x00000007ff037819 */ /* 0x000fc60000011600 */
[----:B------:R-:W0:Y:S04]  /*0060*/  SHFL.IDX PT, R7, R2, RZ, 0x1f ;  /* 0x00001fff02077589 */ /* 0x000e2800000e0000 */
[----:B------:R-:W1:Y:S01]  /*0070*/  SHFL.IDX PT, R3, R3, RZ, 0x1f ;  /* 0x00001fff03037589 */ /* 0x000e6200000e0000 */
[----:B0-----:R-:W-:-:S13]  /*0080*/  ISETP.NE.OR P0, PT, R7, RZ, !P0 ;  /* 0x000000ff0700720c */ /* 0x001fda0004705670 */
[----:B-1----:R-:W-:Y:S05]  /*0090*/  @P0 BRA `(.L_x_1) ;  /* 0x0000000000200947 */ /* 0x002fea0003800000 */
[----:B------:R-:W-:Y:S02]  /*00a0*/  ULDC.64 UR4, c[0x0][0x198] ;  /* 0x0000660000047ab9 */ /* 0x000fe40000000a00 */
[----:B------:R-:W-:Y:S02]  /*00b0*/  UIADD3 UR6, UP0, UR4, 0xf0, URZ ;  /* 0x000000f004067890 */ /* 0x000fe4000ff1e03f */
[----:B------:R-:W-:Y:S02]  /*00c0*/  UIADD3 UR4, UP1, UR4, 0x1f0, URZ ;  /* 0x000001f004047890 */ /* 0x000fe4000ff3e03f */
[----:B------:R-:W-:Y:S02]  /*00d0*/  UIADD3.X UR7, URZ, UR5, URZ, UP0, !UPT ;  /* 0x000000053f077290 */ /* 0x000fe400087fe43f */
[----:B------:R-:W-:-:S07]  /*00e0*/  UIADD3.X UR5, URZ, UR5, URZ, UP1, !UPT ;  /* 0x000000053f057290 */ /* 0x000fce0008ffe43f */
[----:B------:R0:W-:Y:S02]  /*00f0*/  UTMACCTL.PF [UR6] ;  /* 0x00000000060079b9 */ /* 0x0001e40008040000 */
[----:B------:R0:W-:Y:S02]  /*0100*/  UTMACCTL.PF [UR4] ;  /* 0x00000000040079b9 */ /* 0x0001e40008040000 */
[----:B0-----:R-:W-:Y:S01]  /*0110*/  NOP ;  /* 0x0000000000007918 */ /* 0x001fe20000000000 */
.L_x_1:
[----:B------:R-:W-:Y:S05]  /*0120*/  BSYNC B0 ;  /* 0x0000000000007941 */ /* 0x000fea0003800000 */
.L_x_0:
[----:B------:R-:W0:Y:S02]  /*0130*/  SHFL.IDX PT, R4, R2, RZ, 0x1f ;  /* 0x00001fff02047589 */ /* 0x000e2400000e0000 */
[----:B0-----:R-:W-:-:S13]  /*0140*/  ISETP.NE.AND P0, PT, R4, RZ, PT ;  /* 0x000000ff0400720c */ /* 0x001fda0003f05270 */
[----:B------:R-:W-:Y:S05]  /*0150*/  @P0 BRA `(.L_x_2) ;  /* 0x00000000009c0947 */ /* 0x000fea0003800000 */
[----:B------:R-:W-:Y:S01]  /*0160*/  ELECT P0, URZ, PT ;  /* 0x00000000003f782f */ /* 0x000fe20003800000 */
[----:B------:R-:W-:-:S12]  /*0170*/  BSSY B0, `(.L_x_2) ;  /* 0x0000025000007945 */ /* 0x000fd80003800000 */
[----:B------:R-:W-:Y:S05]  /*0180*/  @!P0 BRA `(.L_x_3) ;  /* 0x00000000008c8947 */ /* 0x000fea0003800000 */
[----:B------:R-:W0:Y:S01]  /*0190*/  S2UR UR8, SR_CgaCtaId ;  /* 0x00000000000879c3 */ /* 0x000e220000008800 */
[----:B------:R-:W-:Y:S01]  /*01a0*/  UMOV UR4, 0x400 ;  /* 0x0000040000047882 */ /* 0x000fe20000000000 */
[----:B------:R-:W-:Y:S01]  /*01b0*/  UMOV UR5, 0x1 ;  /* 0x0000000100057882 */ /* 0x000fe20000000000 */
[----:B------:R-:W-:Y:S02]  /*01c0*/  UMOV UR6, 0x4 ;  /* 0x0000000400067882 */ /* 0x000fe40000000000 */
[----:B------:R-:W-:-:S04]  /*01d0*/  UIADD3 UR6, -UR6, 0x100000, URZ ;  /* 0x0010000006067890 */ /* 0x000fc8000fffe13f */
[----:B------:R-:W-:Y:S02]  /*01e0*/  USHF.L.U32 UR7, UR6, 0xb, URZ ;  /* 0x0000000b06077899 */ /* 0x000fe4000800063f */
[----:B------:R-:W-:Y:S02]  /*01f0*/  USHF.L.U32 UR6, UR6, 0x1, URZ ;  /* 0x0000000106067899 */ /* 0x000fe4000800063f */
[----:B0-----:R-:W-:Y:S02]  /*0200*/  ULEA UR8, UR8, UR4, 0x18 ;  /* 0x0000000408087291 */ /* 0x001fe4000f8ec03f */
[----:B------:R-:W-:-:S04]  /*0210*/  UIADD3 UR4, -UR5, 0x100000, URZ ;  /* 0x0010000005047890 */ /* 0x000fc8000fffe13f */
[----:B------:R-:W-:Y:S02]  /*0220*/  USHF.L.U32 UR5, UR4, 0xb, URZ ;  /* 0x0000000b04057899 */ /* 0x000fe4000800063f */
[----:B------:R-:W-:Y:S01]  /*0230*/  USHF.L.U32 UR4, UR4, 0x1, URZ ;  /* 0x0000000104047899 */ /* 0x000fe2000800063f */
[----:B------:R-:W0:Y:S11]  /*0240*/  FENCE.VIEW.ASYNC.S ;  /* 0x00000000000073c6 */ /* 0x000e360000000000 */
[----:B0-----:R0:W1:Y:S01]  /*0250*/  SYNCS.EXCH.64 URZ, [UR8], UR4 ;  /* 0x00000004083f75b2 */ /* 0x0010620008000100 */
[----:B------:R0:W2:Y:S01]  /*0260*/  SYNCS.EXCH.64 URZ, [UR8+0x58], UR6 ;  /* 0x00005806083f75b2 */ /* 0x0000a20008000100 */
[----:B------:R0:W3:Y:S01]  /*0270*/  SYNCS.EXCH.64 URZ, [UR8+0x8], UR4 ;  /* 0x00000804083f75b2 */ /* 0x0000e20008000100 */
[----:B------:R0:W4:Y:S01]  /*0280*/  SYNCS.EXCH.64 URZ, [UR8+0x60], UR6 ;  /* 0x00006006083f75b2 */ /* 0x0001220008000100 */
[----:B------:R0:W0:Y:S01]  /*0290*/  SYNCS.EXCH.64 URZ, [UR8+0x10], UR4 ;  /* 0x00001004083f75b2 */ /* 0x0000220008000100 */
        /* <DEDUP_REMOVED lines=17> */
[----:B------:R-:W-:Y:S01]  /*03b0*/  NOP ;  /* 0x0000000000007918 */ /* 0x000fe20000000000 */
.L_x_3:
[----:B0-----:R-:W-:Y:S05]  /*03c0*/  BSYNC B0 ;  /* 0x0000000000007941 */ /* 0x001fea0003800000 */
.L_x_2:
[----:B------:R-:W-:Y:S01]  /*03d0*/  SHF.R.S32.HI R5, RZ, 0x1f, R0 ;  /* 0x0000001fff057819 */ /* 0x000fe20000011400 */
[----:B------:R-:W0:Y:S01]  /*03e0*/  SHFL.IDX PT, R2, R2, RZ, 0x1f ;  /* 0x00001fff02027589 */ /* 0x000e2200000e0000 */
[----:B------:R-:W5:Y:S01]  /*03f0*/  S2UR UR8, SR_CTAID.X ;  /* 0x00000000000879c3 */ /* 0x000f620000002500 */
[----:B------:R-:W-:Y:S02]  /*0400*/  ELECT P0, URZ, PT ;  /* 0x00000000003f782f */ /* 0x000fe40003800000 */
[----:B------:R-:W-:Y:S01]  /*0410*/  LEA.HI R5, R5, R0, RZ, 0x7 ;  /* 0x0000000005057211 */ /* 0x000fe200078f38ff */
[----:B------:R-:W1:Y:S01]  /*0420*/  S2R R8, SR_CTAID.Y ;  /* 0x0000000000087919 */ /* 0x000e620000002600 */
[----:B------:R-:W-:Y:S01]  /*0430*/  SHF.R.S32.HI R11, RZ, 0x1f, R4 ;  /* 0x0000001fff0b7819 */ /* 0x000fe20000011404 */
[----:B------:R-:W-:Y:S01]  /*0440*/  ULDC UR4, c[0x0][0x150] ;  /* 0x0000540000047ab9 */ /* 0x000fe20000000800 */
[----:B------:R-:W-:Y:S01]  /*0450*/  LOP3.LUT R5, R5, 0xffffff80, RZ, 0xc0, !PT ;  /* 0xffffff8005057812 */ /* 0x000fe200078ec0ff */
[----:B------:R-:W-:Y:S01]  /*0460*/  VIADD R16, R3, 0xffffffff ;  /* 0xffffffff03107836 */ /* 0x000fe20000000000 */
[----:B------:R-:W-:Y:S01]  /*0470*/  LEA.HI R11, R11, R4, RZ, 0x2 ;  /* 0x000000040b0b7211 */ /* 0x000fe200078f10ff */
[----:B------:R-:W2:Y:S01]  /*0480*/  LDC R12, c[0x0][0x144] ;  /* 0x00005100ff0c7b82 */ /* 0x000ea20000000800 */
[----:B------:R-:W-:Y:S01]  /*0490*/  NOP ;  /* 0x0000000000007918 */ /* 0x000fe20000000000 */
[----:B------:R-:W-:Y:S01]  /*04a0*/  IMAD.IADD R6, R0, 0x1, -R5 ;  /* 0x0000000100067824 */ /* 0x000fe200078e0a05 */
[----:B------:R-:W-:Y:S01]  /*04b0*/  LOP3.LUT R11, R11, 0x3ffffffc, RZ, 0xc0, !PT ;  /* 0x3ffffffc0b0b7812 */ /* 0x000fe200078ec0ff */
[----:B------:R-:W-:Y:S01]  /*04c0*/  NOP ;  /* 0x0000000000007918 */ /* 0x000fe20000000000 */
[----:B------:R-:W-:-:S02]  /*04d0*/  ISETP.NE.AND P4, PT, R3, RZ, PT ;  /* 0x000000ff0300720c */ /* 0x000fc40003f85270 */
[----:B------:R-:W-:Y:S01]  /*04e0*/  SHF.R.S32.HI R5, RZ, 0x1f, R6 ;  /* 0x0000001fff057819 */ /* 0x000fe20000011406 */
[----:B------:R-:W-:Y:S01]  /*04f0*/  IMAD.IADD R4, R4, 0x1, -R11 ;  /* 0x0000000104047824 */ /* 0x000fe200078e0a0b */
[----:B------:R-:W3:Y:S01]  /*0500*/  LDC R14, c[0x0][0x140] ;  /* 0x00005000ff0e7b82 */ /* 0x000ee20000000800 */
[----:B------:R-:W-:Y:S02]  /*0510*/  ISETP.GE.U32.AND P6, PT, R16, 0x2, PT ;  /* 0x000000021000780c */ /* 0x000fe40003fc6070 */
[----:B------:R-:W-:Y:S02]  /*0520*/  LEA.HI R5, R5, R6, RZ, 0x3 ;  /* 0x0000000605057211 */ /* 0x000fe400078f18ff */
[----:B0-----:R-:W-:Y:S02]  /*0530*/  ISETP.NE.OR P0, PT, R2, RZ, !P0 ;  /* 0x000000ff0200720c */ /* 0x001fe40004705670 */
[--C-:B------:R-:W-:Y:S01]  /*0540*/  SHF.R.S32.HI R2, RZ, 0x3, R5.reuse ;  /* 0x00000003ff027819 */ /* 0x100fe20000011405 */
[----:B------:R-:W0:Y:S01]  /*0550*/  LDC R13, c[0x0][0x148] ;  /* 0x00005200ff0d7b82 */ /* 0x000e220000000800 */
[----:B------:R-:W-:-:S02]  /*0560*/  SHF.R.S32.HI R5, RZ, 0x1f, R5 ;  /* 0x0000001fff057819 */ /* 0x000fc40000011405 */
[----:B-----5:R-:W-:Y:S02]  /*0570*/  I2FP.F32.U32 R10, UR8 ;  /* 0x00000008000a7c45 */ /* 0x020fe40008201000 */
[----:B------:R-:W-:-:S03]  /*0580*/  LEA.HI R5, R5, R2, RZ, 0x2 ;  /* 0x0000000205057211 */ /* 0x000fc600078f10ff */
[----:B------:R-:W-:Y:S01]  /*0590*/  FMUL R10, R10, UR4 ;  /* 0x000000040a0a7c20 */ /* 0x000fe20008400000 */
[----:B------:R-:W-:Y:S01]  /*05a0*/  LOP3.LUT R5, R5, 0xfffffffc, RZ, 0xc0, !PT ;  /* 0xfffffffc05057812 */ /* 0x000fe200078ec0ff */
[----:B------:R-:W-:Y:S01]  /*05b0*/  VOTEU.ALL UP0, P0 ;  /* 0x00000000003f7886 */ /* 0x000fe20000000000 */
[----:B-1----:R-:W-:Y:S01]  /*05c0*/  I2FP.F32.U32 R11, R8 ;  /* 0x00000008000b7245 */ /* 0x002fe20000201000 */
[----:B------:R-:W-:Y:S01]  /*05d0*/  ULDC UR4, c[0x0][0x154] ;  /* 0x0000550000047ab9 */ /* 0x000fe20000000800 */
[----:B------:R-:W-:Y:S01]  /*05e0*/  VOTEU.ALL UP1, P0 ;  /* 0x00000000003f7886 */ /* 0x000fe20000020000 */
[----:B------:R-:W1:Y:S01]  /*05f0*/  F2I.U32.TRUNC.NTZ R10, R10 ;  /* 0x0000000a000a7305 */ /* 0x000e62000020f000 */
[----:B------:R-:W-:Y:S01]  /*0600*/  IMAD.IADD R5, R2, 0x1, -R5 ;  /* 0x0000000102057824 */ /* 0x000fe200078e0a05 */
[----:B------:R-:W5:Y:S01]  /*0610*/  @!UP0 S2UR UR7, SR_CgaCtaId ;  /* 0x00000000000789c3 */ /* 0x000f620000008800 */
[----:B------:R-:W-:Y:S01]  /*0620*/  @!UP0 UMOV UR6, 0x400 ;  /* 0x0000040000068882 */ /* 0x000fe20000000000 */
[----:B---3--:R-:W-:Y:S01]  /*0630*/  ISETP.EQ.U32.AND P2, PT, R14, 0x1, PT ;  /* 0x000000010e00780c */ /* 0x008fe20003f42070 */
[----:B------:R-:W-:-:S05]  /*0640*/  IMAD R5, R4, 0x4, R5 ;  /* 0x0000000404057824 */ /* 0x000fca00078e0205 */
[----:B------:R-:W-:-:S04]  /*0650*/  LEA.HI R2, R5, R5, RZ, 0x1 ;  /* 0x0000000505027211 */ /* 0x000fc800078f08ff */
[----:B------:R-:W-:Y:S01]  /*0660*/  LOP3.LUT R4, R2, 0xfffffffe, RZ, 0xc0, !PT ;  /* 0xfffffffe02047812 */ /* 0x000fe200078ec0ff */
[----:B-1----:R-:W-:Y:S02]  /*0670*/  IMAD.MOV R15, RZ, RZ, -R10 ;  /* 0x000000ffff0f7224 */ /* 0x002fe400078e0a0a */
[----:B------:R-:W-:Y:S01]  /*0680*/  FMUL R10, R11, UR4 ;  /* 0x000000040b0a7c20 */ /* 0x000fe20008400000 */
[----:B------:R-:W-:Y:S01]  /*0690*/  SHF.R.S32.HI R2, RZ, 0x1f, R7 ;  /* 0x0000001fff027819 */ /* 0x000fe20000011407 */
[----:B------:R-:W-:Y:S01]  /*06a0*/  UMOV UR4, 0x20 ;  /* 0x0000002000047882 */ /* 0x000fe20000000000 */
[----:B--2---:R-:W-:Y:S01]  /*06b0*/  IMAD R12, R12, R15, UR8 ;  /* 0x000000080c0c7e24 */ /* 0x004fe2000f8e020f */
[----:B------:R-:W-:-:S04]  /*06c0*/  @!UP0 UIADD3 UR4, -UR4, 0x100000, URZ ;  /* 0x0010000004048890 */ /* 0x000fc8000fffe13f */
[----:B------:R-:W-:Y:S02]  /*06d0*/  @!UP0 USHF.L.U32 UR5, UR4, 0xb, URZ ;  /* 0x0000000b04058899 */ /* 0x000fe4000800063f */
[----:B------:R-:W-:Y:S01]  /*06e0*/  @!UP0 USHF.L.U32 UR4, UR4, 0x1, URZ ;  /* 0x0000000104048899 */ /* 0x000fe2000800063f */
[C---:B------:R-:W-:Y:S01]  /*06f0*/  IMAD.IADD R11, R5.reuse, 0x1, -R4 ;  /* 0x00000001050b7824 */ /* 0x040fe200078e0a04 */
[----:B------:R-:W1:Y:S01]  /*0700*/  F2I.U32.TRUNC.NTZ R10, R10 ;  /* 0x0000000a000a7305 */ /* 0x000e62000020f000 */
[----:B------:R-:W-:Y:S01]  /*0710*/  LEA.HI R2, R2, R7, RZ, 0x2 ;  /* 0x0000000702027211 */ /* 0x000fe200078f10ff */
[----:B------:R-:W-:Y:S02]  /*0720*/  IMAD.SHL.U32 R4, R5, 0x4, RZ ;  /* 0x0000000405047824 */ /* 0x000fe400078e00ff */
[----:B------:R-:W-:Y:S01]  /*0730*/  ISETP.NE.AND P3, PT, R11, R12, PT ;  /* 0x0000000c0b00720c */ /* 0x000fe20003f65270 */
[----:B-----5:R-:W-:Y:S01]  /*0740*/  @!UP0 ULEA UR6, UR7, UR6, 0x18 ;  /* 0x0000000607068291 */ /* 0x020fe2000f8ec03f */
[----:B------:R-:W-:Y:S01]  /*0750*/  LOP3.LUT R2, R2, 0xfffffffc, RZ, 0xc0, !PT ;  /* 0xfffffffc02027812 */ /* 0x000fe200078ec0ff */
[----:B------:R-:W-:Y:S01]  /*0760*/  VOTEU.ALL UP0, P0 ;  /* 0x00000000003f7886 */ /* 0x000fe20000000000 */
[----:B------:R-:W-:-:S02]  /*0770*/  LOP3.LUT R5, R5, 0xc, R4, 0x78, !PT ;  /* 0x0000000c05057812 */ /* 0x000fc400078e7804 */
[----:B------:R-:W-:Y:S01]  /*0780*/  LOP3.LUT P0, RZ, R6, 0x7, RZ, 0xc0, !PT ;  /* 0x0000000706ff7812 */ /* 0x000fe2000780c0ff */
[----:B------:R-:W-:Y:S02]  /*0790*/  IMAD.IADD R7, R7, 0x1, -R2 ;  /* 0x0000000107077824 */ /* 0x000fe400078e0a02 */
[----:B------:R-:W-:Y:S01]  /*07a0*/  IMAD.MOV.U32 R6, RZ, RZ, 0x1 ;  /* 0x00000001ff067424 */ /* 0x000fe200078e00ff */
[----:B------:R-:W-:Y:S01]  /*07b0*/  ISETP.LT.U32.AND P0, PT, R5, 0x2, !P0 ;  /* 0x000000020500780c */ /* 0x000fe20004701070 */
[----:B-1----:R-:W-:Y:S01]  /*07c0*/  IMAD.MOV R20, RZ, RZ, -R10 ;  /* 0x000000ffff147224 */ /* 0x002fe200078e0a0a */
[----:B------:R-:W-:Y:S01]  /*07d0*/  ISETP.NE.AND P1, PT, R7, 0x3, PT ;  /* 0x000000030700780c */ /* 0x000fe20003f25270 */
[----:B------:R-:W1:Y:S02]  /*07e0*/  FENCE.VIEW.ASYNC.S ;  /* 0x00000000000073c6 */ /* 0x000e640000000000 */
[----:B-1----:R1:W2:Y:S01]  /*07f0*/  @!UP0 SYNCS.EXCH.64 URZ, [UR6+0xc0], UR4 ;  /* 0x0000c004063f85b2 */ /* 0x0022a20008000100 */
[----:B------:R-:W-:Y:S01]  /*0800*/  @P3 LEA.HI R2, R5, R5, RZ, 0x1 ;  /* 0x0000000505023211 */ /* 0x000fe200078f08ff */
[----:B0-----:R-:W-:Y:S01]  /*0810*/  IMAD R11, R13, R20, R8 ;  /* 0x000000140d0b7224 */ /* 0x001fe200078e0208 */
[----:B------:R-:W-:-:S02]  /*0820*/  ISETP.EQ.OR P1, PT, R7, RZ, !P1 ;  /* 0x000000ff0700720c */ /* 0x000fc40004f22670 */
[----:B------:R-:W-:Y:S02]  /*0830*/  @P3 SHF.R.S32.HI R2, RZ, 0x1, R2 ;  /* 0x00000001ff023819 */ /* 0x000fe40000011402 */
[----:B------:R-:W-:Y:S02]  /*0840*/  ISETP.EQ.AND P1, PT, R3, RZ, P1 ;  /* 0x000000ff0300720c */ /* 0x000fe40000f22270 */
[----:B------:R-:W-:Y:S02]  /*0850*/  @P3 ISETP.NE.AND P5, PT, R2, R11, PT ;  /* 0x0000000b0200320c */ /* 0x000fe40003fa5270 */
[----:B------:R-:W-:Y:S02]  /*0860*/  SEL R3, RZ, 0x1, !P0 ;  /* 0x00000001ff037807 */ /* 0x000fe40004000000 */
[----:B------:R-:W-:Y:S02]  /*0870*/  @P3 SEL R6, RZ, 0x1, P5 ;  /* 0x00000001ff063807 */ /* 0x000fe40002800000 */
[----:B------:R-:W-:Y:S01]  /*0880*/  SEL R4, RZ, 0x1, !P1 ;  /* 0x00000001ff047807 */ /* 0x000fe20004800000 */
[----:B------:R1:W0:Y:S01]  /*0890*/  @!UP1 SYNCS.EXCH.64 URZ, [UR6+0xc8], UR4 ;  /* 0x0000c804063f95b2 */ /* 0x0002220008000100 */
[----:B------:R-:W-:Y:S01]  /*08a0*/  LOP3.LUT R6, R6, R3, RZ, 0xc0, !PT ;  /* 0x0000000306067212 */ /* 0x000fe200078ec0ff */
[----:B------:R-:W-:Y:S01]  /*08b0*/  NOP ;  /* 0x0000000000007918 */ /* 0x000fe20000000000 */
[----:B------:R-:W-:Y:S01]  /*08c0*/  SEL R4, R4, 0x2, P6 ;  /* 0x0000000204047807 */ /* 0x000fe20003000000 */
[----:B------:R-:W-:Y:S06]  /*08d0*/  @!P2 BRA `(.L_x_4) ;  /* 0x000000000008a947 */ /* 0x000fec0003800000 */
[----:B0-2-4-:R-:W-:Y:S01]  /*08e0*/  UCGABAR_ARV ;  /* 0x00000000000079c7 */ /* 0x015fe20008000000 */
[----:B------:R-:W-:Y:S05]  /*08f0*/  BRA `(.L_x_5) ;  /* 0x0000000000047947 */ /* 0x000fea0003800000 */
.L_x_4:
[----:B0-2-4-:R-:W-:Y:S01]  /*0900*/  NOP ;  /* 0x0000000000007918 */ /* 0x015fe20000000000 */
.L_x_5:
[----:B------:R-:W0:Y:S01]  /*0910*/  LDC R2, c[0x0][0x65c] ;  /* 0x00019700ff027b82 */ /* 0x000e220000000800 */
[----:B------:R-:W-:Y:S01]  /*0920*/  IMAD.MOV.U32 R3, RZ, RZ, RZ ;  /* 0x000000ffff037224 */ /* 0x000fe200078e00ff */
[----:B0-----:R-:W-:Y:S01]  /*0930*/  ISETP.NE.AND P3, PT, R2, 0x1, PT ;  /* 0x000000010200780c */ /* 0x001fe20003f65270 */
[----:B------:R-:W-:-:S12]  /*0940*/  IMAD.U32 R2, RZ, RZ, UR8 ;  /* 0x00000008ff027e24 */ /* 0x000fd8000f8e00ff */
[----:B------:R-:W0:Y:S01]  /*0950*/  @P3 LDC R15, c[0x0][0x10] ;  /* 0x00000400ff0f3b82 */ /* 0x000e220000000800 */
[----:B------:R-:W-:Y:S02]  /*0960*/  @P3 IMAD.MOV.U32 R9, RZ, RZ, RZ ;  /* 0x000000ffff093224 */ /* 0x000fe400078e00ff */
[----:B------:R-:W-:-:S05]  /*0970*/  @P3 IMAD.MOV.U32 R17, RZ, RZ, RZ ;  /* 0x000000ffff113224 */ /* 0x000fca00078e00ff */
[----:B------:R-:W2:Y:S01]  /*0980*/  @!P3 LDC R11, c[0x0][0xc] ;  /* 0x00000300ff0bbb82 */ /* 0x000ea20000000800 */
[----:B0-----:R-:W-:-:S04]  /*0990*/  @P3 IMAD.WIDE.U32 R14, R15, UR8, R8 ;  /* 0x000000080f0e3c25 */ /* 0x001fc8000f8e0008 */
[----:B--2---:R-:W-:-:S04]  /*09a0*/  @!P3 IMAD.WIDE.U32 R10, R8, R11, R2 ;  /* 0x0000000b080ab225 */ /* 0x004fc800078e0002 */
[----:B------:R-:W-:Y:S02]  /*09b0*/  @P3 IMAD.MOV.U32 R2, RZ, RZ, R14 ;  /* 0x000000ffff023224 */ /* 0x000fe400078e000e */
[----:B------:R-:W-:Y:S02]  /*09c0*/  @P3 IMAD.IADD R3, R15, 0x1, R17 ;  /* 0x000000010f033824 */ /* 0x000fe400078e0211 */
[----:B------:R-:W-:Y:S02]  /*09d0*/  @!P3 IMAD.MOV.U32 R2, RZ, RZ, R10 ;  /* 0x000000ffff02b224 */ /* 0x000fe400078e000a */
[----:B------:R-:W-:Y:S01]  /*09e0*/  @!P3 IMAD.MOV.U32 R3, RZ, RZ, R11 ;  /* 0x000000ffff03b224 */ /* 0x000fe200078e000b */
[----:B------:R-:W-:Y:S06]  /*09f0*/  @!P2 BRA `(.L_x_6) ;  /* 0x00000000000ca947 */ /* 0x000fec0003800000 */
[----:B------:R-:W-:Y:S01]  /*0a00*/  UCGABAR_WAIT ;  /* 0x0000000000007dc7 */ /* 0x000fe20008000000 */
[----:B------:R-:W-:Y:S01]  /*0a10*/  CCTL.IVALL ;  /* 0x00000000ff00798f */ /* 0x000fe20002000000 */
[----:B------:R-:W-:Y:S05]  /*0a20*/  BRA `(.L_x_7) ;  /* 0x0000000000047947 */ /* 0x000fea0003800000 */
.L_x_6:
[----:B------:R-:W-:Y:S06]  /*0a30*/  BAR.SYNC.DEFER_BLOCKING 0x0 ;  /* 0x0000000000007b1d */ /* 0x000fec0000010000 */
.L_x_7:
[----:B------:R-:W-:Y:S05]  /*0a40*/  @!P4 BRA `(.L_x_8) ;  /* 0x0000007400f0c947 */ /* 0x000fea0003800000 */
[----:B------:R-:W-:-:S13]  /*0a50*/  ISETP.GT.U32.AND P0, PT, R16, 0x1, PT ;  /* 0x000000011000780c */ /* 0x000fda0003f04070 */
[----:B-1----:R-:W-:Y:S05]  /*0a60*/  @P0 EXIT ;  /* 0x000000000000094d */ /* 0x002fea0003800000 */
[----:B------:R-:W-:Y:S01]  /*0a70*/  ULDC.64 UR4, c[0x0][0x650] ;  /* 0x0001940000047ab9 */ /* 0x000fe20000000a00 */
[----:B------:R-:W-:Y:S01]  /*0a80*/  PRMT R14, RZ, 0x7610, R14 ;  /* 0x00007610ff0e7816 */ /* 0x000fe2000000000e */
[----:B------:R-:W-:Y:S01]  /*0a90*/  IMAD.MOV.U32 R10, RZ, RZ, -0x1 ;  /* 0xffffffffff0a7424 */ /* 0x000fe200078e00ff */
[----:B------:R-:W-:Y:S01]  /*0aa0*/  ISETP.GE.U32.AND P0, PT, R2, UR4, PT ;  /* 0x0000000402007c0c */ /* 0x000fe2000bf06070 */
[----:B------:R-:W-:Y:S02]  /*0ab0*/  IMAD.MOV.U32 R11, RZ, RZ, -0x1 ;  /* 0xffffffffff0b7424 */ /* 0x000fe400078e00ff */
[----:B------:R-:W-:Y:S01]  /*0ac0*/  IMAD.MOV.U32 R7, RZ, RZ, -0x1 ;  /* 0xffffffffff077424 */ /* 0x000fe200078e00ff */
[----:B------:R-:W-:-:S13]  /*0ad0*/  ISETP.GE.U32.AND.EX P0, PT, R3, UR5, PT, P0 ;  /* 0x0000000503007c0c */ /* 0x000fda000bf06100 */
[----:B------:R-:W-:Y:S05]  /*0ae0*/  @P0 BRA `(.L_x_9) ;  /* 0x0000000400280947 */ /* 0x000fea0003800000 */
[----:B------:R-:W0:Y:S01]  /*0af0*/  LDC.64 R22, c[0x0][0x628] ;  /* 0x00018a00ff167b82 */ /* 0x000e220000000a00 */
[----:B------:R-:W-:Y:S02]  /*0b00*/  IMAD.MOV.U32 R10, RZ, RZ, R2 ;  /* 0x000000ffff0a7224 */ /* 0x000fe400078e0002 */
[----:B------:R-:W-:-:S05]  /*0b10*/  IMAD.MOV.U32 R11, RZ, RZ, R3 ;  /* 0x000000ffff0b7224 */ /* 0x000fca00078e0003 */
[----:B------:R-:W1:Y:S08]  /*0b20*/  LDC R18, c[0x0][0x630] ;  /* 0x00018c00ff127b82 */ /* 0x000e700000000800 */
[----:B------:R-:W2:Y:S01]  /*0b30*/  LDC.64 R24, c[0x0][0x620] ;  /* 0x00018800ff187b82 */ /* 0x000ea20000000a00 */
[----:B0-----:R-:W-:-:S04]  /*0b40*/  ISETP.NE.U32.AND P0, PT, R22, RZ, PT ;  /* 0x000000ff1600720c */ /* 0x001fc80003f05070 */
[----:B------:R-:W-:-:S13]  /*0b50*/  ISETP.NE.AND.EX P0, PT, R23, RZ, PT, P0 ;  /* 0x000000ff1700720c */ /* 0x000fda0003f05300 */
[----:B-12---:R-:W-:Y:S05]  /*0b60*/  @!P0 BRA `(.L_x_10) ;  /* 0x0000000000288947 */ /* 0x006fea0003800000 */
[----:B------:R-:W0:Y:S02]  /*0b70*/  LDC R7, c[0x0][0x634] ;  /* 0x00018d00ff077b82 */ /* 0x000e240000000800 */
[----:B0-----:R-:W-:-:S05]  /*0b80*/  IADD3 R7, P0, R2, R7, RZ ;  /* 0x0000000702077210 */ /* 0x001fca0007f1e0ff */
[----:B------:R-:W-:-:S04]  /*0b90*/  IMAD.X R19, RZ, RZ, R3, P0 ;  /* 0x000000ffff137224 */ /* 0x000fc800000e0603 */
[----:B------:R-:W-:-:S04]  /*0ba0*/  IMAD.WIDE.U32 R10, R19, R22, RZ ;  /* 0x00000016130a7225 */ /* 0x000fc800078e00ff */
[----:B------:R-:W-:-:S04]  /*0bb0*/  IMAD.WIDE.U32 R14, P0, R7, R23, R10 ;  /* 0x00000017070e7225 */ /* 0x000fc8000780000a */
[----:B------:R-:W-:-:S04]  /*0bc0*/  IMAD.WIDE.U32 R10, R7, R22, RZ ;  /* 0x00000016070a7225 */ /* 0x000fc800078e00ff */
[----:B------:R-:W-:Y:S01]  /*0bd0*/  IMAD.X R17, RZ, RZ, RZ, P0 ;  /* 0x000000ffff117224 */ /* 0x000fe200000e06ff */
[----:B------:R-:W-:Y:S01]  /*0be0*/  IADD3 RZ, P0, R11, R14, RZ ;  /* 0x0000000e0bff7210 */ /* 0x000fe20007f1e0ff */
[----:B------:R-:W-:-:S04]  /*0bf0*/  IMAD.MOV.U32 R16, RZ, RZ, R15 ;  /* 0x000000ffff107224 */ /* 0x000fc800078e000f */
[----:B------:R-:W-:-:S08]  /*0c00*/  IMAD.WIDE.U32.X R10, R19, R23, R16, P0 ;  /* 0x00000017130a7225 */ /* 0x000fd000000e0410 */
.L_x_10:
[----:B------:R-:W0:Y:S01]  /*0c10*/  LDC.64 R26, c[0x0][0x640] ;  /* 0x00019000ff1a7b82 */ /* 0x000e220000000a00 */
[--C-:B------:R-:W-:Y:S01]  /*0c20*/  SHF.R.U64 R28, R10, R18, R11.reuse ;  /* 0x000000120a1c7219 */ /* 0x100fe2000000120b */
[----:B------:R-:W-:Y:S01]  /*0c30*/  IMAD R29, R13, R20, R8 ;  /* 0x000000140d1d7224 */ /* 0x000fe200078e0208 */
[----:B------:R-:W-:Y:S01]  /*0c40*/  SHF.R.U32.HI R7, RZ, R18, R11 ;  /* 0x00000012ff077219 */ /* 0x000fe2000001160b */
[----:B------:R-:W-:Y:S01]  /*0c50*/  IMAD.MOV.U32 R23, RZ, RZ, 0x1 ;  /* 0x00000001ff177424 */ /* 0x000fe200078e00ff */
[----:B------:R-:W-:-:S03]  /*0c60*/  IADD3 R9, P0, RZ, -R28, RZ ;  /* 0x8000001cff097210 */ /* 0x000fc60007f1e0ff */
[----:B------:R-:W1:Y:S02]  /*0c70*/  LDC R16, c[0x0][0x618] ;  /* 0x00018600ff107b82 */ /* 0x000e640000000800 */
[----:B------:R-:W-:Y:S02]  /*0c80*/  IMAD.X R7, RZ, RZ, ~R7, P0 ;  /* 0x000000ffff077224 */ /* 0x000fe400000e0e07 */
[----:B------:R-:W-:-:S04]  /*0c90*/  IMAD.WIDE.U32 R10, R9, R24, R2 ;  /* 0x00000018090a7225 */ /* 0x000fc800078e0002 */
[----:B------:R-:W2:Y:S01]  /*0ca0*/  LDC R15, c[0x0][0x608] ;  /* 0x00018200ff0f7b82 */ /* 0x000ea20000000800 */
[----:B------:R-:W-:-:S04]  /*0cb0*/  IMAD R14, R7, R24, RZ ;  /* 0x00000018070e7224 */ /* 0x000fc800078e02ff */
[----:B------:R-:W-:-:S03]  /*0cc0*/  IMAD R7, R9, R25, R14 ;  /* 0x0000001909077224 */ /* 0x000fc600078e020e */
[----:B------:R-:W3:Y:S01]  /*0cd0*/  LDC R22, c[0x0][0x658] ;  /* 0x00019600ff167b82 */ /* 0x000ee20000000800 */
[----:B------:R-:W-:Y:S01]  /*0ce0*/  IMAD.IADD R7, R11, 0x1, R7 ;  /* 0x000000010b077824 */ /* 0x000fe200078e0207 */
[----:B0-----:R-:W-:-:S04]  /*0cf0*/  ISETP.NE.U32.AND P0, PT, R26, RZ, PT ;  /* 0x000000ff1a00720c */ /* 0x001fc80003f05070 */
[----:B------:R-:W-:Y:S02]  /*0d00*/  ISETP.NE.AND.EX P0, PT, R27, RZ, PT, P0 ;  /* 0x000000ff1b00720c */ /* 0x000fe40003f05300 */
[----:B------:R-:W0:Y:S01]  /*0d10*/  LDC R18, c[0x0][0x600] ;  /* 0x00018000ff127b82 */ /* 0x000e220000000800 */
[-CC-:B-1----:R-:W-:Y:S02]  /*0d20*/  SHF.R.U64 R19, R10, R16.reuse, R7.reuse ;  /* 0x000000100a137219 */ /* 0x182fe40000001207 */
[----:B------:R-:W-:Y:S01]  /*0d30*/  SHF.R.U32.HI R10, RZ, R16, R7 ;  /* 0x00000010ff0a7219 */ /* 0x000fe20000011607 */
[----:B------:R-:W-:-:S04]  /*0d40*/  IMAD.MOV.U32 R7, RZ, RZ, -0x1 ;  /* 0xffffffffff077424 */ /* 0x000fc800078e00ff */
[----:B------:R-:W1:Y:S01]  /*0d50*/  LDC R21, c[0x0][0x648] ;  /* 0x00019200ff157b82 */ /* 0x000e620000000800 */
[-CC-:B--2---:R-:W-:Y:S02]  /*0d60*/  SHF.R.U64 R16, R19, R15.reuse, R10.reuse ;  /* 0x0000000f13107219 */ /* 0x184fe4000000120a */
[----:B------:R-:W-:-:S05]  /*0d70*/  SHF.R.U32.HI R9, RZ, R15, R10 ;  /* 0x0000000fff097219 */ /* 0x000fca000001160a */
[----:B------:R-:W2:Y:S01]  /*0d80*/  LDC R24, c[0x0][0x638] ;  /* 0x00018e00ff187b82 */ /* 0x000ea20000000800 */
[-CC-:B---3--:R-:W-:Y:S02]  /*0d90*/  SHF.R.U64 R20, R16, R22.reuse, R9.reuse ;  /* 0x0000001610147219 */ /* 0x188fe40000001209 */
[-C--:B------:R-:W-:Y:S02]  /*0da0*/  SHF.L.U32 R7, R7, R22.reuse, RZ ;  /* 0x0000001607077219 */ /* 0x080fe400000006ff */
[----:B------:R-:W-:Y:S01]  /*0db0*/  SHF.R.U32.HI R9, RZ, R22, R9 ;  /* 0x00000016ff097219 */ /* 0x000fe20000011609 */
[----:B------:R-:W-:Y:S01]  /*0dc0*/  IMAD.MOV.U32 R8, RZ, RZ, R20 ;  /* 0x000000ffff087224 */ /* 0x000fe200078e0014 */
[----:B------:R-:W-:Y:S01]  /*0dd0*/  LOP3.LUT R13, RZ, R7, RZ, 0x33, !PT ;  /* 0x00000007ff0d7212 */ /* 0x000fe200078e33ff */
[----:B------:R-:W3:Y:S01]  /*0de0*/  LDC R25, c[0x0][0x610] ;  /* 0x00018400ff197b82 */ /* 0x000ee20000000800 */
[----:B------:R-:W-:Y:S05]  /*0df0*/  @!P0 BRA `(.L_x_11) ;  /* 0x0000000000288947 */ /* 0x000fea0003800000 */
[----:B------:R-:W4:Y:S02]  /*0e00*/  LDC R7, c[0x0][0x64c] ;  /* 0x00019300ff077b82 */ /* 0x000f240000000800 */
[----:B----4-:R-:W-:-:S05]  /*0e10*/  IADD3 R7, P0, R20, R7, RZ ;  /* 0x0000000714077210 */ /* 0x010fca0007f1e0ff */
        /* <DEDUP_REMOVED lines=8> */
.L_x_11:
[----:B-1----:R-:W-:Y:S01]  /*0ea0*/  SHF.R.U64 R9, R8, R21, R9 ;  /* 0x0000001508097219 */ /* 0x002fe20000001209 */
[----:B0-----:R-:W-:Y:S01]  /*0eb0*/  VIADD R10, R18, 0xffffffff ;  /* 0xffffffff120a7836 */ /* 0x001fe20000000000 */
[----:B------:R-:W-:Y:S01]  /*0ec0*/  SHF.L.U32 R7, R23, R22, RZ ;  /* 0x0000001617077219 */ /* 0x000fe200000006ff */
[----:B------:R-:W-:Y:S01]  /*0ed0*/  IMAD.MOV.U32 R14, RZ, RZ, 0x1 ;  /* 0x00000001ff0e7424 */ /* 0x000fe200078e00ff */
[----:B------:R-:W-:Y:S01]  /*0ee0*/  LOP3.LUT R8, R16, R13, RZ, 0xc0, !PT ;  /* 0x0000000d10087212 */ /* 0x000fe200078ec0ff */
[----:B------:R-:W-:Y:S01]  /*0ef0*/  IMAD.MOV R11, RZ, RZ, -R9 ;  /* 0x000000ffff0b7224 */ /* 0x000fe200078e0a09 */
[----:B------:R-:W-:Y:S02]  /*0f00*/  SEL R12, R12, R29, !P3 ;  /* 0x0000001d0c0c7207 */ /* 0x000fe40005800000 */
[----:B------:R-:W-:Y:S01]  /*0f10*/  LOP3.LUT R10, R19, R10, RZ, 0xc0, !PT ;  /* 0x0000000a130a7212 */ /* 0x000fe200078ec0ff */
[----:B------:R-:W-:Y:S02]  /*0f20*/  IMAD R9, R7, R9, R8 ;  /* 0x0000000907097224 */ /* 0x000fe400078e0208 */
[----:B--2---:R-:W-:-:S02]  /*0f30*/  IMAD R7, R11, R24, R20 ;  /* 0x000000180b077224 */ /* 0x004fc400078e0214 */
[----:B---3--:R-:W-:Y:S02]  /*0f40*/  IMAD R12, R9, R25, R12 ;  /* 0x00000019090c7224 */ /* 0x008fe400078e020c */
[----:B------:R-:W-:-:S05]  /*0f50*/  IMAD R7, R7, R18, R10 ;  /* 0x0000001207077224 */ /* 0x000fca00078e020a */
[----:B------:R-:W-:Y:S02]  /*0f60*/  SEL R11, R7, R12, !P3 ;  /* 0x0000000c070b7207 */ /* 0x000fe40005800000 */
[----:B------:R-:W-:Y:S01]  /*0f70*/  SEL R10, R12, R7, !P3 ;  /* 0x000000070c0a7207 */ /* 0x000fe20005800000 */
[----:B------:R-:W-:-:S07]  /*0f80*/  IMAD.MOV.U32 R7, RZ, RZ, R28 ;  /* 0x000000ffff077224 */ /* 0x000fce00078e001c */
.L_x_9:
[----:B------:R-:W-:-:S08]  /*0f90*/  NOP ;  /* 0x0000000000007918 */ /* 0x000fd00000000000 */
[----:B------:R-:W0:Y:S02]  /*0fa0*/  USETMAXREG.TRY_ALLOC.CTAPOOL UP0, 0xe8 ;  /* 0x000000e8000079c8 */ /* 0x000e240008000600 */
[----:B0-----:R-:W-:-:S13]  /*0fb0*/  PLOP3.LUT P0, PT, PT, PT, UP0, 0x80, 0x0 ;  /* 0x000000000000781c */ /* 0x001fda0003f0f008 */
[----:B------:R-:W-:Y:S05]  /*0fc0*/  @!P0 BRA `(.L_x_9) ;  /* 0xfffffffc00f08947 */ /* 0x000fea000383ffff */
[----:B------:R-:W-:Y:S01]  /*0fd0*/  ULDC.64 UR4, c[0x0][0x598] ;  /* 0x0001660000047ab9 */ /* 0x000fe20000000a00 */
[----:B------:R-:W-:Y:S01]  /*0fe0*/  ULDC.64 UR16, c[0x0][0x208] ;  /* 0x0000820000107ab9 */ /* 0x000fe20000000a00 */
[----:B------:R-:W-:-:S04]  /*0ff0*/  ISETP.NE.U32.AND P0, PT, RZ, UR4, PT ;  /* 0x00000004ff007c0c */ /* 0x000fc8000bf05070 */
[----:B------:R-:W-:-:S13]  /*1000*/  ISETP.NE.AND.EX P0, PT, RZ, UR5, PT, P0 ;  /* 0x00000005ff007c0c */ /* 0x000fda000bf05300 */
[----:B------:R-:W-:Y:S05]  /*1010*/  @!P0 BRA `(.L_x_12) ;  /* 0x00000000001c8947 */ /* 0x000fea0003800000 */
[----:B------:R-:W0:Y:S02]  /*1020*/  LDC.64 R8, c[0x0][0x598] ;  /* 0x00016600ff087b82 */ /* 0x000e240000000a00 */
[----:B0-----:R-:W2:Y:S02]  /*1030*/  LDG.E.64 R8, desc[UR16][R8.64] ;  /* 0x0000001008087981 */ /* 0x001ea4000c1e1b00 */
[----:B--2---:R-:W-:-:S04]  /*1040*/  ISETP.NE.U32.AND P0, PT, R8, RZ, PT ;  /* 0x000000ff0800720c */ /* 0x004fc80003f05070 */
[----:B------:R-:W-:-:S13]  /*1050*/  ISETP.NE.AND.EX P0, PT, R9, RZ, PT, P0 ;  /* 0x000000ff0900720c */ /* 0x000fda0003f05300 */
[----:B------:R-:W-:Y:S05]  /*1060*/  @!P0 BRA `(.L_x_12) ;  /* 0x0000000000088947 */ /* 0x000fea0003800000 */
[----:B------:R0:W5:Y:S01]  /*1070*/  LD.E R8, desc[UR16][R8.64] ;  /* 0x0000001008087980 */ /* 0x000162000c101900 */
[----:B------:R-:W-:Y:S05]  /*1080*/  BRA `(.L_x_13) ;  /* 0x0000000000207947 */ /* 0x000fea0003800000 */
.L_x_12:
[----:B------:R-:W-:Y:S02]  /*1090*/  ULDC.64 UR4, c[0x0][0x588] ;  /* 0x0001620000047ab9 */ /* 0x000fe40000000a00 */
[----:B------:R-:W-:-:S04]  /*10a0*/  ISETP.NE.U32.AND P0, PT, RZ, UR4, PT ;  /* 0x00000004ff007c0c */ /* 0x000fc8000bf05070 */
[----:B------:R-:W-:-:S13]  /*10b0*/  ISETP.NE.AND.EX P0, PT, RZ, UR5, PT, P0 ;  /* 0x00000005ff007c0c */ /* 0x000fda000bf05300 */
[----:B------:R-:W-:Y:S05]  /*10c0*/  @!P0 BRA `(.L_x_14) ;  /* 0x00000000000c8947 */ /* 0x000fea0003800000 */
[----:B------:R-:W0:Y:S02]  /*10d0*/  LDC.64 R8, c[0x0][0x588] ;  /* 0x00016200ff087b82 */ /* 0x000e240000000a00 */
[----:B0-----:R1:W5:Y:S01]  /*10e0*/  LDG.E R8, desc[UR16][R8.64] ;  /* 0x0000001008087981 */ /* 0x001362000c1e1900 */
[----:B------:R-:W-:Y:S05]  /*10f0*/  BRA `(.L_x_13) ;  /* 0x0000000000047947 */ /* 0x000fea0003800000 */
.L_x_14:
[----:B------:R-:W2:Y:S02]  /*1100*/  LDC R8, c[0x0][0x580] ;  /* 0x00016000ff087b82 */ /* 0x000ea40000000800 */
.L_x_13:
[----:B------:R-:W-:Y:S02]  /*1110*/  ULDC.64 UR4, c[0x0][0x5a0] ;  /* 0x0001680000047ab9 */ /* 0x000fe40000000a00 */
[----:B------:R-:W-:-:S04]  /*1120*/  ISETP.NE.U32.AND P0, PT, RZ, UR4, PT ;  /* 0x00000004ff007c0c */ /* 0x000fc8000bf05070 */
[----:B------:R-:W-:-:S13]  /*1130*/  ISETP.NE.AND.EX P0, PT, RZ, UR5, PT, P0 ;  /* 0x00000005ff007c0c */ /* 0x000fda000bf05300 */
[----:B------:R-:W-:Y:S05]  /*1140*/  @!P0 BRA `(.L_x_15) ;  /* 0x00000000001c8947 */ /* 0x000fea0003800000 */
[----:B------:R-:W3:Y:S02]  /*1150*/  LDC.64 R12, c[0x0][0x5a0] ;  /* 0x00016800ff0c7b82 */ /* 0x000ee40000000a00 */
[----:B---3--:R-:W3:Y:S02]  /*1160*/  LDG.E.64 R12, desc[UR16][R12.64] ;  /* 0x000000100c0c7981 */ /* 0x008ee4000c1e1b00 */
[----:B---3--:R-:W-:-:S04]  /*1170*/  ISETP.NE.U32.AND P0, PT, R12, RZ, PT ;  /* 0x000000ff0c00720c */ /* 0x008fc80003f05070 */
[----:B------:R-:W-:-:S13]  /*1180*/  ISETP.NE.AND.EX P0, PT, R13, RZ, PT, P0 ;  /* 0x000000ff0d00720c */ /* 0x000fda0003f05300 */
[----:B------:R-:W-:Y:S05]  /*1190*/  @!P0 BRA `(.L_x_15) ;  /* 0x0000000000088947 */ /* 0x000fea0003800000 */
[----:B01----:R0:W5:Y:S01]  /*11a0*/  LD.E R9, desc[UR16][R12.64] ;  /* 0x000000100c097980 */ /* 0x003162000c101900 */
[----:B------:R-:W-:Y:S05]  /*11b0*/  BRA `(.L_x_16) ;  /* 0x0000000000207947 */ /* 0x000fea0003800000 */
.L_x_15:
[----:B------:R-:W-:Y:S02]  /*11c0*/  ULDC.64 UR4, c[0x0][0x590] ;  /* 0x0001640000047ab9 */ /* 0x000fe40000000a00 */
[----:B------:R-:W-:-:S04]  /*11d0*/  ISETP.NE.U32.AND P0, PT, RZ, UR4, PT ;  /* 0x00000004ff007c0c */ /* 0x000fc8000bf05070 */
[----:B------:R-:W-:-:S13]  /*11e0*/  ISETP.NE.AND.EX P0, PT, RZ, UR5, PT, P0 ;  /* 0x00000005ff007c0c */ /* 0x000fda000bf05300 */
[----:B------:R-:W-:Y:S05]  /*11f0*/  @!P0 BRA `(.L_x_17) ;  /* 0x00000000000c8947 */ /* 0x000fea0003800000 */
[----:B------:R-:W0:Y:S02]  /*1200*/  LDC.64 R12, c[0x0][0x590] ;  /* 0x00016400ff0c7b82 */ /* 0x000e240000000a00 */
[----:B01----:R1:W5:Y:S01]  /*1210*/  LDG.E R9, desc[UR16][R12.64] ;  /* 0x000000100c097981 */ /* 0x003362000c1e1900 */
[----:B------:R-:W-:Y:S05]  /*1220*/  BRA `(.L_x_16) ;  /* 0x0000000000047947 */ /* 0x000fea0003800000 */
.L_x_17:
[----:B01----:R-:W3:Y:S02]  /*1230*/  LDC R9, c[0x0][0x584] ;  /* 0x00016100ff097b82 */ /* 0x003ee40000000800 */
.L_x_16:
[----:B------:R-:W-:-:S13]  /*1240*/  LOP3.LUT P0, RZ, R14, 0xff, RZ, 0xc0, !PT ;  /* 0x000000ff0eff7812 */ /* 0x000fda000780c0ff */
[----:B------:R-:W-:Y:S05]  /*1250*/  @!P0 EXIT ;  /* 0x000000000000894d */ /* 0x000fea0003800000 */
[----:B------:R-:W-:Y:S01]  /*1260*/  ULDC UR4, c[0x0][0x28c] ;  /* 0x0000a30000047ab9 */ /* 0x000fe20000000800 */
[----:B------:R-:W-:Y:S01]  /*1270*/  LOP3.LUT R144, R4, 0x1, RZ, 0xfc, !PT ;  /* 0x0000000104907812 */ /* 0x000fe200078efcff */
[----:B------:R-:W-:-:S04]  /*1280*/  UIADD3 UR4, UR4, 0x3f, URZ ;  /* 0x0000003f04047890 */ /* 0x000fc8000fffe03f */
[----:B------:R-:W-:-:S04]  /*1290*/  USHF.R.S32.HI UR5, URZ, 0x1f, UR4 ;  /* 0x0000001f3f057899 */ /* 0x000fc80008011404 */
[----:B------:R-:W-:-:S03]  /*12a0*/  ULEA.HI UR5, UR5, UR4, URZ, 0x6 ;  /* 0x0000000405057291 */ /* 0x000fc6000f8f303f */
[----:B------:R-:W-:Y:S01]  /*12b0*/  UMOV UR4, URZ ;  /* 0x0000003f00047c82 */ /* 0x000fe20008000000 */
[----:B------:R-:W-:-:S03]  /*12c0*/  USHF.R.S32.HI UR9, URZ, 0x6, UR5 ;  /* 0x000000063f097899 */ /* 0x000fc60008011405 */
[----:B------:R-:W-:-:S09]  /*12d0*/  UMOV UR5, URZ ;  /* 0x0000003f00057c82 */ /* 0x000fd20008000000 */
.L_x_172:
[----:B01----:R-:W-:Y:S01]  /*12e0*/  LOP3.LUT R12, R0, 0x80, RZ, 0xc0, !PT ;  /* 0x00000080000c7812 */ /* 0x003fe200078ec0ff */
[----:B------:R-:W0:Y:S01]  /*12f0*/  S2UR UR13, SR_CgaCtaId ;  /* 0x00000000000d79c3 */ /* 0x000e220000008800 */
[----:B------:R-:W-:Y:S01]  /*1300*/  UMOV UR12, 0x400 ;  /* 0x00000400000c7882 */ /* 0x000fe20000000000 */
[----:B------:R-:W-:Y:S01]  /*1310*/  UMOV UR6, URZ ;  /* 0x0000003f00067c82 */ /* 0x000fe20008000000 */
[----:B------:R-:W-:Y:S01]  /*1320*/  SHF.R.U32.HI R12, RZ, 0x7, R12 ;  /* 0x00000007ff0c7819 */ /* 0x000fe2000001160c */
[----:B------:R-:W-:Y:S01]  /*1330*/  UMOV UR7, URZ ;  /* 0x0000003f00077c82 */ /* 0x000fe20008000000 */
[----:B------:R-:W-:Y:S01]  /*1340*/  UMOV UR18, UR5 ;  /* 0x0000000500127c82 */ /* 0x000fe20008000000 */
[----:B------:R-:W-:Y:S02]  /*1350*/  CS2R R20, SRZ ;  /* 0x0000000000147805 */ /* 0x000fe4000001ff00 */
[----:B------:R-:W-:Y:S01]  /*1360*/  CS2R R18, SRZ ;  /* 0x0000000000127805 */ /* 0x000fe2000001ff00 */
[----:B------:R-:W1:Y:S01]  /*1370*/  LDC R13, c[0x0][0x28c] ;  /* 0x0000a300ff0d7b82 */ /* 0x000e620000000800 */
[----:B----4-:R-:W4:Y:S01]  /*1380*/  SHFL.IDX PT, R12, R12, RZ, 0x1f ;  /* 0x00001fff0c0c7589 */ /* 0x010f2200000e0000 */
[----:B------:R-:W-:-:S02]  /*1390*/  CS2R R22, SRZ ;  /* 0x0000000000167805 */ /* 0x000fc4000001ff00 */
[----:B------:R-:W-:Y:S02]  /*13a0*/  CS2R R88, SRZ ;  /* 0x0000000000587805 */ /* 0x000fe4000001ff00 */
[----:B------:R-:W-:Y:S02]  /*13b0*/  CS2R R90, SRZ ;  /* 0x00000000005a7805 */ /* 0x000fe4000001ff00 */
[----:B------:R-:W-:Y:S02]  /*13c0*/  CS2R R92, SRZ ;  /* 0x00000000005c7805 */ /* 0x000fe4000001ff00 */
[----:B------:R-:W-:Y:S02]  /*13d0*/  CS2R R94, SRZ ;  /* 0x00000000005e7805 */ /* 0x000fe4000001ff00 */
[----:B------:R-:W-:Y:S02]  /*13e0*/  CS2R R98, SRZ ;  /* 0x0000000000627805 */ /* 0x000fe4000001ff00 */
        /* <DEDUP_REMOVED lines=16> */
[----:B-1----:R-:W-:Y:S02]  /*14f0*/  ISETP.GE.AND P0, PT, R13, 0x1, PT ;  /* 0x000000010d00780c */ /* 0x002fe40003f06270 */
[----:B------:R-:W-:Y:S02]  /*1500*/  CS2R R130, SRZ ;  /* 0x0000000000827805 */ /* 0x000fe4000001ff00 */
[----:B----4-:R-:W-:-:S02]  /*1510*/  R2UR UR8, R12 ;  /* 0x000000000c0872ca */ /* 0x010fc400000e0000 */
[----:B------:R-:W-:Y:S02]  /*1520*/  CS2R R132, SRZ ;  /* 0x0000000000847805 */ /* 0x000fe4000001ff00 */
[----:B------:R-:W-:Y:S02]  /*1530*/  CS2R R134, SRZ ;  /* 0x0000000000867805 */ /* 0x000fe4000001ff00 */
[----:B------:R-:W-:Y:S02]  /*1540*/  CS2R R136, SRZ ;  /* 0x0000000000887805 */ /* 0x000fe4000001ff00 */
[----:B------:R-:W-:Y:S02]  /*1550*/  CS2R R138, SRZ ;  /* 0x00000000008a7805 */ /* 0x000fe4000001ff00 */
[----:B------:R-:W-:Y:S02]  /*1560*/  CS2R R140, SRZ ;  /* 0x00000000008c7805 */ /* 0x000fe4000001ff00 */
[----:B------:R-:W-:Y:S01]  /*1570*/  CS2R R142, SRZ ;  /* 0x00000000008e7805 */ /* 0x000fe2000001ff00 */
[----:B------:R-:W-:Y:S01]  /*1580*/  IMAD.MOV.U32 R145, RZ, RZ, RZ ;  /* 0x000000ffff917224 */ /* 0x000fe200078e00ff */
[----:B------:R-:W-:Y:S01]  /*1590*/  CS2R R56, SRZ ;  /* 0x0000000000387805 */ /* 0x000fe2000001ff00 */
[----:B------:R-:W-:Y:S01]  /*15a0*/  IMAD.MOV.U32 R147, RZ, RZ, RZ ;  /* 0x000000ffff937224 */ /* 0x000fe200078e00ff */
[----:B------:R-:W-:Y:S01]  /*15b0*/  CS2R R58, SRZ ;  /* 0x00000000003a7805 */ /* 0x000fe2000001ff00 */
[----:B------:R-:W-:Y:S01]  /*15c0*/  IMAD.U32 R16, RZ, RZ, UR4 ;  /* 0x00000004ff107e24 */ /* 0x000fe2000f8e00ff */
[----:B------:R-:W-:Y:S01]  /*15d0*/  CS2R R60, SRZ ;  /* 0x00000000003c7805 */ /* 0x000fe2000001ff00 */
[----:B------:R-:W-:Y:S01]  /*15e0*/  ULEA.HI UR10, UR8, UR8, URZ, 0x1 ;  /* 0x00000008080a7291 */ /* 0x000fe2000f8f083f */
[----:B------:R-:W-:-:S02]  /*15f0*/  CS2R R62, SRZ ;  /* 0x00000000003e7805 */ /* 0x000fc4000001ff00 */
[----:B------:R-:W-:Y:S02]  /*1600*/  CS2R R64, SRZ ;  /* 0x0000000000407805 */ /* 0x000fe4000001ff00 */
[----:B------:R-:W-:Y:S01]  /*1610*/  CS2R R66, SRZ ;  /* 0x0000000000427805 */ /* 0x000fe2000001ff00 */
[----:B------:R-:W-:Y:S01]  /*1620*/  ULOP3.LUT UR11, UR10, 0xffffe, URZ, 0xc0, !UPT ;  /* 0x000ffffe0a0b7892 */ /* 0x000fe2000f8ec03f */
[----:B------:R-:W-:Y:S01]  /*1630*/  CS2R R68, SRZ ;  /* 0x0000000000447805 */ /* 0x000fe2000001ff00 */
[----:B0-----:R-:W-:Y:S01]  /*1640*/  ULEA UR10, UR13, UR12, 0x18 ;  /* 0x0000000c0d0a7291 */ /* 0x001fe2000f8ec03f */
[----:B------:R-:W-:Y:S01]  /*1650*/  CS2R R70, SRZ ;  /* 0x0000000000467805 */ /* 0x000fe2000001ff00 */
[----:B------:R-:W-:Y:S01]  /*1660*/  UIADD3 UR11, UR8, -UR11, URZ ;  /* 0x8000000b080b7290 */ /* 0x000fe2000fffe03f */
[----:B------:R-:W-:Y:S02]  /*1670*/  CS2R R72, SRZ ;  /* 0x0000000000487805 */ /* 0x000fe4000001ff00 */
[----:B------:R-:W-:Y:S01]  /*1680*/  CS2R R74, SRZ ;  /* 0x00000000004a7805 */ /* 0x000fe2000001ff00 */
[----:B------:R-:W-:Y:S01]  /*1690*/  UMOV UR8, URZ ;  /* 0x0000003f00087c82 */ /* 0x000fe20008000000 */
[----:B------:R-:W-:Y:S01]  /*16a0*/  ULEA UR11, UR11, UR10, 0xc ;  /* 0x0000000a0b0b7291 */ /* 0x000fe2000f8e603f */
[----:B------:R-:W-:-:S02]  /*16b0*/  CS2R R76, SRZ ;  /* 0x00000000004c7805 */ /* 0x000fc4000001ff00 */
[----:B------:R-:W-:Y:S02]  /*16c0*/  CS2R R78, SRZ ;  /* 0x00000000004e7805 */ /* 0x000fe4000001ff00 */
[----:B------:R-:W-:Y:S01]  /*16d0*/  CS2R R80, SRZ ;  /* 0x0000000000507805 */ /* 0x000fe2000001ff00 */
[----:B------:R-:W-:Y:S01]  /*16e0*/  UIADD3 UR11, UR11, 0x180, URZ ;  /* 0x000001800b0b7890 */ /* 0x000fe2000fffe03f */
[----:B------:R-:W-:Y:S02]  /*16f0*/  CS2R R82, SRZ ;  /* 0x0000000000527805 */ /* 0x000fe4000001ff00 */
[----:B------:R-:W-:Y:S02]  /*1700*/  CS2R R84, SRZ ;  /* 0x0000000000547805 */ /* 0x000fe4000001ff00 */
[----:B------:R-:W-:Y:S01]  /*1710*/  CS2R R86, SRZ ;  /* 0x0000000000567805 */ /* 0x000fe2000001ff00 */
[----:B------:R-:W-:Y:S01]  /*1720*/  USHF.R.U32.HI UR11, URZ, 0x4, UR11 ;  /* 0x000000043f0b7899 */ /* 0x000fe2000801160b */
[----:B------:R-:W-:-:S02]  /*1730*/  CS2R R24, SRZ ;  /* 0x0000000000187805 */ /* 0x000fc4000001ff00 */
[----:B------:R-:W-:Y:S02]  /*1740*/  CS2R R26, SRZ ;  /* 0x00000000001a7805 */ /* 0x000fe4000001ff00 */
[----:B------:R-:W-:Y:S01]  /*1750*/  CS2R R28, SRZ ;  /* 0x00000000001c7805 */ /* 0x000fe2000001ff00 */
[----:B------:R-:W-:Y:S01]  /*1760*/  ULOP3.LUT UR11, UR11, 0x3fff, URZ, 0xc0, !UPT ;  /* 0x00003fff0b0b7892 */ /* 0x000fe2000f8ec03f */
        /* <DEDUP_REMOVED lines=12> */
[----:B------:R-:W-:Y:S01]  /*1830*/  CS2R R54, SRZ ;  /* 0x0000000000367805 */ /* 0x000fe2000001ff00 */
[----:B--23--:R-:W-:Y:S06]  /*1840*/  @!P0 BRA `(.L_x_18) ;  /* 0x0000000800588947 */ /* 0x00cfec0003800000 */
[----:B------:R-:W-:-:S13]  /*1850*/  ISETP.NE.AND P1, PT, R144, 0x3, PT ;  /* 0x000000039000780c */ /* 0x000fda0003f25270 */
[----:B------:R-:W-:Y:S05]  /*1860*/  @!P1 BRA `(.L_x_19) ;  /* 0x0000000000049947 */ /* 0x000fea0003800000 */
[----:B------:R-:W-:Y:S01]  /*1870*/  BPT.TRAP 0x1 ;  /* 0x000000040000795c */ /* 0x000fe20000300000 */
.L_x_19:
[----:B------:R-:W-:Y:S01]  /*1880*/  ULEA UR6, UR5, UR10, 0x3 ;  /* 0x0000000a05067291 */ /* 0x000fe2000f8e183f */
[----:B------:R-:W-:-:S05]  /*1890*/  IMAD.U32 R12, RZ, RZ, UR4 ;  /* 0x00000004ff0c7e24 */ /* 0x000fca000f8e00ff */
[----:B------:R-:W-:-:S04]  /*18a0*/  SHF.L.U32 R12, R12, 0x1f, RZ ;  /* 0x0000001f0c0c7819 */ /* 0x000fc800000006ff */
[----:B------:R0:W1:Y:S01]  /*18b0*/  SYNCS.PHASECHK.TRANS64.TRYWAIT P0, [UR6], R12 ;  /* 0x0000000cff0075a7 */ /* 0x0000620008000146 */
[----:B------:R-:W-:Y:S05]  /*18c0*/  @!P1 BRA `(.L_x_20) ;  /* 0x0000000000049947 */ /* 0x000fea0003800000 */
[----:B------:R-:W-:Y:S01]  /*18d0*/  BPT.TRAP 0x1 ;  /* 0x000000040000795c */ /* 0x000fe20000300000 */
.L_x_20:
[----:B-1----:R-:W-:Y:S05]  /*18e0*/  @P0 BRA `(.L_x_21) ;  /* 0x0000000000080947 */ /* 0x002fea0003800000 */
[----:B------:R-:W1:Y:S02]  /*18f0*/  SYNCS.PHASECHK.TRANS64.TRYWAIT P0, [UR6], R12 ;  /* 0x0000000cff0075a7 */ /* 0x000e640008000146 */
[----:B-1----:R-:W-:Y:S05]  /*1900*/  @!P0 BRA `(.L_x_22) ;  /* 0x0000008000a08947 */ /* 0x002fea0003800000 */
.L_x_21:
[----:B------:R-:W-:Y:S01]  /*1910*/  UIADD3 UR6, UR10, 0x2c180, URZ ;  /* 0x0002c1800a067890 */ /* 0x000fe2000fffe03f */
[----:B------:R-:W-:Y:S01]  /*1920*/  WARPGROUP.ARRIVE ;  /* 0x00000000000079c5 */ /* 0x000fe20000000000 */
[----:B------:R-:W-:Y:S01]  /*1930*/  ULOP3.LUT UR8, UR11, 0x10000, URZ, 0xfc, !UPT ;  /* 0x000100000b087892 */ /* 0x000fe2000f8efc3f */
[----:B------:R-:W-:Y:S01]  /*1940*/  CS2R R20, SRZ ;  /* 0x0000000000147805 */ /* 0x000fe2000001ff00 */
[----:B------:R-:W-:Y:S01]  /*1950*/  USHF.R.U32.HI UR6, URZ, 0x4, UR6 ;  /* 0x000000043f067899 */ /* 0x000fe20008011606 */
[----:B------:R-:W-:Y:S01]  /*1960*/  CS2R R18, SRZ ;  /* 0x0000000000127805 */ /* 0x000fe2000001ff00 */
[----:B------:R-:W-:Y:S01]  /*1970*/  ULEA UR8, UR5, UR8, 0xa ;  /* 0x0000000805087291 */ /* 0x000fe2000f8e503f */
[----:B------:R-:W-:Y:S01]  /*1980*/  CS2R R22, SRZ ;  /* 0x0000000000167805 */ /* 0x000fe2000001ff00 */
[----:B------:R-:W-:Y:S01]  /*1990*/  ULOP3.LUT UR6, UR6, 0x3fff, URZ, 0xc0, !UPT ;  /* 0x00003fff06067892 */ /* 0x000fe2000f8ec03f */
[----:B------:R-:W-:Y:S01]  /*19a0*/  CS2R R88, SRZ ;  /* 0x0000000000587805 */ /* 0x000fe2000001ff00 */
[----:B------:R-:W-:Y:S01]  /*19b0*/  UMOV UR13, 0x80000020 ;  /* 0x80000020000d7882 */ /* 0x000fe20000000000 */
[----:B------:R-:W-:Y:S01]  /*19c0*/  UMOV UR15, 0x80000020 ;  /* 0x80000020000f7882 */ /* 0x000fe20000000000 */
[----:B------:R-:W-:Y:S01]  /*19d0*/  ULOP3.LUT UR6, UR6, 0x10000, URZ, 0xfc, !UPT ;  /* 0x0001000006067892 */ /* 0x000fe2000f8efc3f */
[----:B------:R-:W-:Y:S01]  /*19e0*/  CS2R R90, SRZ ;  /* 0x00000000005a7805 */ /* 0x000fe2000001ff00 */
[----:B------:R-:W-:Y:S01]  /*19f0*/  UMOV UR12, UR8 ;  /* 0x00000008000c7c82 */ /* 0x000fe20008000000 */
[----:B------:R-:W-:Y:S01]  /*1a00*/  CS2R R92, SRZ ;  /* 0x00000000005c7805 */ /* 0x000fe2000001ff00 */
[----:B------:R-:W-:Y:S01]  /*1a10*/  ULEA UR7, UR5, UR6, 0x8 ;  /* 0x0000000605077291 */ /* 0x000fe2000f8e403f */
[----:B------:R-:W-:Y:S01]  /*1a20*/  CS2R R94, SRZ ;  /* 0x00000000005e7805 */ /* 0x000fe2000001ff00 */
[----:B------:R-:W-:Y:S01]  /*1a30*/  UIADD3 UR6, UR8, 0x200, URZ ;  /* 0x0000020008067890 */ /* 0x000fe2000fffe03f */
[----:B------:R-:W-:-:S02]  /*1a40*/  CS2R R98, SRZ ;  /* 0x0000000000627805 */ /* 0x000fc4000001ff00 */
[----:B------:R-:W-:Y:S02]  /*1a50*/  CS2R R96, SRZ ;  /* 0x0000000000607805 */ /* 0x000fe4000001ff00 */
[----:B------:R-:W-:Y:S02]  /*1a60*/  CS2R R100, SRZ ;  /* 0x0000000000647805 */ /* 0x000fe4000001ff00 */
[----:B------:R-:W-:Y:S01]  /*1a70*/  CS2R R102, SRZ ;  /* 0x0000000000667805 */ /* 0x000fe2000001ff00 */
[----:B------:R-:W-:Y:S01]  /*1a80*/  UMOV UR14, UR7 ;  /* 0x00000007000e7c82 */ /* 0x000fe20008000000 */
[----:B------:R-:W-:Y:S01]  /*1a90*/  CS2R R104, SRZ ;  /* 0x0000000000687805 */ /* 0x000fe2000001ff00 */
[----:B------:R-:W-:Y:S01]  /*1aa0*/  QGMMA.64x64x32.F32.E5M2.E5M2 R56, gdesc[UR12], RZ, !UPT ;  /* 0x00e000000c3879f3 */ /* 0x000fe2000c7038ff */
[----:B------:R-:W-:Y:S01]  /*1ab0*/  UMOV UR12, UR6 ;  /* 0x00000006000c7c82 */ /* 0x000fe20008000000 */
[----:B------:R-:W-:Y:S01]  /*1ac0*/  UMOV UR13, 0x80000020 ;  /* 0x80000020000d7882 */ /* 0x000fe20000000000 */
[----:B------:R-:W-:Y:S01]  /*1ad0*/  UMOV UR6, 0x2 ;  /* 0x0000000200067882 */ /* 0x000fe20000000000 */
[----:B------:R-:W-:Y:S01]  /*1ae0*/  QGMMA.64x64x32.F32.E5M2.E5M2 R24, gdesc[UR12], RZ, !UPT ;  /* 0x00e000000c1879f3 */ /* 0x000fe2000c7038ff */
[----:B------:R-:W-:Y:S01]  /*1af0*/  UIADD3 UR14, UR7, 0x2, URZ ;  /* 0x00000002070e7890 */ /* 0x000fe2000fffe03f */
[----:B------:R-:W-:Y:S01]  /*1b00*/  CS2R R106, SRZ ;  /* 0x00000000006a7805 */ /* 0x000fe2000001ff00 */
[----:B------:R-:W-:Y:S01]  /*1b10*/  UIADD3 UR12, UR8, 0x2, URZ ;  /* 0x00000002080c7890 */ /* 0x000fe2000fffe03f */
[----:B------:R-:W-:Y:S01]  /*1b20*/  CS2R R110, SRZ ;  /* 0x00000000006e7805 */ /* 0x000fe2000001ff00 */
[----:B------:R-:W-:Y:S01]  /*1b30*/  ULDC UR7, c[0x0][0x50c] ;  /* 0x0001430000077ab9 */ /* 0x000fe20000000800 */
[----:B------:R-:W-:Y:S01]  /*1b40*/  UIADD3 UR8, UR8, 0x202, URZ ;  /* 0x0000020208087890 */ /* 0x000fe2000fffe03f */
[----:B------:R-:W-:Y:S01]  /*1b50*/  CS2R R108, SRZ ;  /* 0x00000000006c7805 */ /* 0x000fe2000001ff00 */
[----:B------:R-:W-:Y:S01]  /*1b60*/  UISETP.NE.AND UP0, UPT, UR7, 0x2, UPT ;  /* 0x000000020700788c */ /* 0x000fe2000bf05270 */
[----:B------:R-:W-:Y:S01]  /*1b70*/  CS2R R112, SRZ ;  /* 0x0000000000707805 */ /* 0x000fe2000001ff00 */
[----:B------:R-:W-:Y:S01]  /*1b80*/  UMOV UR13, 0x80000020 ;  /* 0x80000020000d7882 */ /* 0x000fe20000000000 */
[----:B------:R-:W-:Y:S01]  /*1b90*/  UMOV UR15, 0x80000020 ;  /* 0x80000020000f7882 */ /* 0x000fe20000000000 */
[----:B------:R-:W-:Y:S01]  /*1ba0*/  USEL UR7, URZ, 0x1, UP0 ;  /* 0x000000013f077887 */ /* 0x000fe20008000000 */
[----:B------:R-:W-:-:S02]  /*1bb0*/  CS2R R114, SRZ ;  /* 0x0000000000727805 */ /* 0x000fc4000001ff00 */
[----:B------:R-:W-:Y:S02]  /*1bc0*/  CS2R R116, SRZ ;  /* 0x0000000000747805 */ /* 0x000fe4000001ff00 */
[----:B------:R-:W-:Y:S02]  /*1bd0*/  CS2R R118, SRZ ;  /* 0x0000000000767805 */ /* 0x000fe4000001ff00 */
[----:B------:R-:W-:Y:S02]  /*1be0*/  CS2R R120, SRZ ;  /* 0x0000000000787805 */ /* 0x000fe4000001ff00 */
[----:B------:R-:W-:Y:S02]  /*1bf0*/  CS2R R122, SRZ ;  /* 0x00000000007a7805 */ /* 0x000fe4000001ff00 */
[----:B------:R-:W-:Y:S02]  /*1c00*/  ISETP.NE.AND P0, PT, RZ, UR7, PT ;  /* 0x00000007ff007c0c */ /* 0x000fe4000bf05270 */
        /* <DEDUP_REMOVED lines=10> */
[----:B------:R-:W-:Y:S02]  /*1cb0*/  IMAD.MOV.U32 R145, RZ, RZ, RZ ;  /* 0x000000ffff917224 */ /* 0x000fe400078e00ff */
[----:B------:R-:W-:Y:S01]  /*1cc0*/  IMAD.MOV.U32 R147, RZ, RZ, RZ ;  /* 0x000000ffff937224 */ /* 0x000fe200078e00ff */
[----:B------:R-:W-:Y:S01]  /*1cd0*/  QGMMA.64x64x32.F32.E5M2.E5M2 R56, gdesc[UR12], R56 ;  /* 0x00e000000c3879f3 */ /* 0x000fe20008703838 */
[----:B------:R-:W-:Y:S01]  /*1ce0*/  UMOV UR12, UR8 ;  /* 0x00000008000c7c82 */ /* 0x000fe20008000000 */
[----:B------:R-:W-:-:S02]  /*1cf0*/  UMOV UR13, 0x80000020 ;  /* 0x80000020000d7882 */ /* 0x000fc40000000000 */
[----:B------:R-:W-:Y:S01]  /*1d00*/  QGMMA.64x64x32.F32.E5M2.E5M2 R24, gdesc[UR12], R24, gsb0 ;  /* 0x00e000000c1879f3 */ /* 0x000fe20008003818 */
[----:B------:R-:W-:Y:S05]  /*1d10*/  @!P0 BRA `(.L_x_23) ;  /* 0x0000000400088947 */ /* 0x000fea0003800000 */
[----:B------:R-:W-:Y:S02]  /*1d20*/  WARPGROUP.DEPBAR.LE gsb0, 0x0 ;  /* 0x00008000000079c5 */ /* 0x000fe40000010000 */
[----:B------:R-:W-:-:S01]  /*1d30*/  FADD R147, RZ, R56 ;  /* 0x00000038ff937221 */ /* 0x000fc20000000000 */
[----:B------:R-:W-:Y:S01]  /*1d40*/  FADD R142, RZ, R57 ;  /* 0x00000039ff8e7221 */ /* 0x000fe20000000000 */
        /* <DEDUP_REMOVED lines=62> */
[----:B------:R-:W-:-:S06]  /*2130*/  UMOV UR6, URZ ;  /* 0x0000003f00067c82 */ /* 0x000fcc0008000000 */
.L_x_23:
[----:B------:R-:W-:-:S04]  /*2140*/  UIADD3 UR18, UR5, 0x1, URZ ;  /* 0x0000000105127890 */ /* 0x000fc8000fffe03f */
[----:B------:R-:W-:-:S04]  /*2150*/  UISETP.NE.AND UP0, UPT, UR18, 0xb, UPT ;  /* 0x0000000b1200788c */ /* 0x000fc8000bf05270 */
[----:B------:R-:W-:Y:S02]  /*2160*/  USEL UR8, URZ, 0x1, UP0 ;  /* 0x000000013f087887 */ /* 0x000fe40008000000 */
[----:B------:R-:W-:Y:S02]  /*2170*/  USEL UR18, UR18, URZ, UP0 ;  /* 0x0000003f12127287 */ /* 0x000fe40008000000 */
[----:B------:R-:W-:-:S06]  /*2180*/  ULOP3.LUT UR8, UR4, UR8, URZ, 0x3c, !UPT ;  /* 0x0000000804087292 */ /* 0x000fcc000f8e3c3f */
[----:B------:R-:W-:Y:S01]  /*2190*/  IMAD.U32 R16, RZ, RZ, UR8 ;  /* 0x00000008ff107e24 */ /* 0x000fe2000f8e00ff */
[----:B------:R-:W-:-:S06]  /*21a0*/  UMOV UR8, 0x1 ;  /* 0x0000000100087882 */ /* 0x000fcc0000000000 */
.L_x_18:
[----:B------:R-:W-:-:S04]  /*21b0*/  UISETP.LT.AND UP0, UPT, UR9, 0x1, UPT ;  /* 0x000000010900788c */ /* 0x000fc8000bf01270 */
[----:B------:R-:W-:-:S04]  /*21c0*/  USEL UR12, UR9, 0x1, UP0 ;  /* 0x00000001090c7887 */ /* 0x000fc80008000000 */
[----:B------:R-:W-:-:S04]  /*21d0*/  UIADD3 UR12, UR9, -UR12, URZ ;  /* 0x8000000c090c7290 */ /* 0x000fc8000fffe03f */
[----:B------:R-:W-:-:S06]  /*21e0*/  UISETP.GE.AND UP0, UPT, UR12, 0x1, UPT ;  /* 0x000000010c00788c */ /* 0x000fcc000bf06270 */
[----:B------:R-:W-:-:S13]  /*21f0*/  PLOP3.LUT P0, PT, PT, PT, UP0, 0x80, 0x0 ;  /* 0x000000000000781c */ /* 0x000fda0003f0f008 */
[----:B------:R-:W-:Y:S05]  /*2200*/  @!P0 BRA `(.L_x_24) ;  /* 0x0000000800308947 */ /* 0x000fea0003800000 */
[----:B01----:R-:W-:Y:S01]  /*2210*/  IMAD.U32 R12, RZ, RZ, UR12 ;  /* 0x0000000cff0c7e24 */ /* 0x003fe2000f8e00ff */
[----:B------:R-:W-:Y:S01]  /*2220*/  ULDC UR20, c[0x0][0x50c] ;  /* 0x0001430000147ab9 */ /* 0x000fe20000000800 */
[----:B------:R-:W-:-:S07]  /*2230*/  IMAD.U32 R13, RZ, RZ, UR5 ;  /* 0x00000005ff0d7e24 */ /* 0x000fce000f8e00ff */
.L_x_32:
[----:B------:R-:W-:-:S13]  /*2240*/  ISETP.NE.AND P1, PT, R144, 0x3, PT ;  /* 0x000000039000780c */ /* 0x000fda0003f25270 */
[----:B------:R-:W-:Y:S05]  /*2250*/  @!P1 BRA `(.L_x_25) ;  /* 0x0000000000049947 */ /* 0x000fea0003800000 */
[----:B------:R-:W-:Y:S01]  /*2260*/  BPT.TRAP 0x1 ;  /* 0x000000040000795c */ /* 0x000fe20000300000 */
.L_x_25:
[----:B------:R-:W0:Y:S01]  /*2270*/  S2UR UR12, SR_CgaCtaId ;  /* 0x00000000000c79c3 */ /* 0x000e220000008800 */
[----:B------:R-:W-:Y:S01]  /*2280*/  UMOV UR10, 0x400 ;  /* 0x00000400000a7882 */ /* 0x000fe20000000000 */
[----:B------:R-:W-:Y:S01]  /*2290*/  SHF.L.U32 R14, R16, 0x1f, RZ ;  /* 0x0000001f100e7819 */ /* 0x000fe200000006ff */
[----:B0-----:R-:W-:-:S04]  /*22a0*/  ULEA UR10, UR12, UR10, 0x18 ;  /* 0x0000000a0c0a7291 */ /* 0x001fc8000f8ec03f */
[----:B------:R-:W-:-:S09]  /*22b0*/  ULEA UR12, UR18, UR10, 0x3 ;  /* 0x0000000a120c7291 */ /* 0x000fd2000f8e183f */
[----:B------:R0:W1:Y:S01]  /*22c0*/  SYNCS.PHASECHK.TRANS64.TRYWAIT P0, [UR12], R14 ;  /* 0x0000000eff0075a7 */ /* 0x000062000800014c */
[----:B------:R-:W-:Y:S05]  /*22d0*/  @!P1 BRA `(.L_x_26) ;  /* 0x0000000000049947 */ /* 0x000fea0003800000 */
[----:B------:R-:W-:Y:S01]  /*22e0*/  BPT.TRAP 0x1 ;  /* 0x000000040000795c */ /* 0x000fe20000300000 */
.L_x_26:
[----:B-1----:R-:W-:Y:S05]  /*22f0*/  @P0 BRA `(.L_x_27) ;  /* 0x0000000000080947 */ /* 0x002fea0003800000 */
[----:B------:R-:W1:Y:S02]  /*2300*/  SYNCS.PHASECHK.TRANS64.TRYWAIT P0, [UR12], R14 ;  /* 0x0000000eff0075a7 */ /* 0x000e64000800014c */
[----:B-1----:R-:W-:Y:S05]  /*2310*/  @!P0 BRA `(.L_x_28) ;  /* 0x0000007800348947 */ /* 0x002fea0003800000 */
.L_x_27:
[----:B------:R-:W-:Y:S01]  /*2320*/  UIADD3 UR12, UR10, 0x2c180, URZ ;  /* 0x0002c1800a0c7890 */ /* 0x000fe2000fffe03f */
[----:B------:R-:W-:Y:S01]  /*2330*/  WARPGROUP.ARRIVE ;  /* 0x00000000000079c5 */ /* 0x000fe20000000000 */
[----:B------:R-:W-:Y:S02]  /*2340*/  UISETP.NE.AND UP0, UPT, UR7, URZ, UPT ;  /* 0x0000003f0700728c */ /* 0x000fe4000bf05270 */
[----:B------:R-:W-:Y:S02]  /*2350*/  USHF.R.U32.HI UR12, URZ, 0x4, UR12 ;  /* 0x000000043f0c7899 */ /* 0x000fe4000801160c */
[----:B------:R-:W-:Y:S02]  /*2360*/  USEL UR8, UR8, URZ, !UP0 ;  /* 0x0000003f08087287 */ /* 0x000fe4000c000000 */
[----:B------:R-:W-:Y:S02]  /*2370*/  ULOP3.LUT UR12, UR12, 0x3fff, URZ, 0xc0, !UPT ;  /* 0x00003fff0c0c7892 */ /* 0x000fe4000f8ec03f */
[----:B------:R-:W-:-:S02]  /*2380*/  ULOP3.LUT UR7, UR11, 0x10000, URZ, 0xfc, !UPT ;  /* 0x000100000b077892 */ /* 0x000fc4000f8efc3f */
[----:B------:R-:W-:Y:S02]  /*2390*/  ULOP3.LUT UR12, UR12, 0x10000, URZ, 0xfc, !UPT ;  /* 0x000100000c0c7892 */ /* 0x000fe4000f8efc3f */
[----:B------:R-:W-:Y:S02]  /*23a0*/  UISETP.NE.U32.AND UP0, UPT, UR8, URZ, UPT ;  /* 0x0000003f0800728c */ /* 0x000fe4000bf05070 */
[----:B------:R-:W-:Y:S02]  /*23b0*/  ULEA UR8, UR18, UR7, 0xa ;  /* 0x0000000712087291 */ /* 0x000fe4000f8e503f */
[----:B------:R-:W-:Y:S02]  /*23c0*/  ULEA UR7, UR18, UR12, 0x8 ;  /* 0x0000000c12077291 */ /* 0x000fe4000f8e403f */
[----:B------:R-:W-:Y:S01]  /*23d0*/  UIADD3 UR19, UR8, 0x200, URZ ;  /* 0x0000020008137890 */ /* 0x000fe2000fffe03f */
[----:B------:R-:W-:Y:S02]  /*23e0*/  UMOV UR13, 0x80000020 ;  /* 0x80000020000d7882 */ /* 0x000fe40000000000 */
[----:B------:R-:W-:Y:S01]  /*23f0*/  UMOV UR12, UR8 ;  /* 0x00000008000c7c82 */ /* 0x000fe20008000000 */
[----:B------:R-:W-:Y:S01]  /*2400*/  UMOV UR15, 0x80000020 ;  /* 0x80000020000f7882 */ /* 0x000fe20000000000 */
[----:B------:R-:W-:Y:S01]  /*2410*/  UMOV UR14, UR7 ;  /* 0x00000007000e7c82 */ /* 0x000fe20008000000 */
[----:B------:R-:W-:Y:S01]  /*2420*/  UIADD3 UR6, UR6, 0x2, URZ ;  /* 0x0000000206067890 */ /* 0x000fe2000fffe03f */
[----:B------:R-:W-:Y:S01]  /*2430*/  QGMMA.64x64x32.F32.E5M2.E5M2 R56, gdesc[UR12], R56, UP0 ;  /* 0x00e000000c3879f3 */ /* 0x000fe2000bf03838 */
[----:B------:R-:W-:Y:S01]  /*2440*/  UMOV UR12, UR19 ;  /* 0x00000013000c7c82 */ /* 0x000fe20008000000 */
[----:B------:R-:W-:-:S02]  /*2450*/  UMOV UR13, 0x80000020 ;  /* 0x80000020000d7882 */ /* 0x000fc40000000000 */
[----:B------:R-:W-:Y:S01]  /*2460*/  QGMMA.64x64x32.F32.E5M2.E5M2 R24, gdesc[UR12], R24, UP0 ;  /* 0x00e000000c1879f3 */ /* 0x000fe2000bf03818 */
[----:B------:R-:W-:Y:S02]  /*2470*/  UIADD3 UR12, UR8, 0x2, URZ ;  /* 0x00000002080c7890 */ /* 0x000fe4000fffe03f */
[----:B------:R-:W-:Y:S02]  /*2480*/  UIADD3 UR14, UR7, 0x2, URZ ;  /* 0x00000002070e7890 */ /* 0x000fe4000fffe03f */
[----:B------:R-:W-:Y:S01]  /*2490*/  UIADD3 UR8, UR8, 0x202, URZ ;  /* 0x0000020208087890 */ /* 0x000fe2000fffe03f */
[----:B------:R-:W-:Y:S01]  /*24a0*/  UMOV UR13, 0x80000020 ;  /* 0x80000020000d7882 */ /* 0x000fe20000000000 */
[----:B------:R-:W-:Y:S01]  /*24b0*/  UMOV UR15, 0x80000020 ;  /* 0x80000020000f7882 */ /* 0x000fe20000000000 */
[----:B------:R-:W-:-:S04]  /*24c0*/  UISETP.NE.AND UP0, UPT, UR6, UR20, UPT ;  /* 0x000000140600728c */ /* 0x000fc8000bf05270 */
[----:B------:R-:W-:-:S06]  /*24d0*/  USEL UR7, URZ, 0x1, UP0 ;  /* 0x000000013f077887 */ /* 0x000fcc0008000000 */
[----:B------:R-:W-:Y:S01]  /*24e0*/  ISETP.NE.AND P0, PT, RZ, UR7, PT ;  /* 0x00000007ff007c0c */ /* 0x000fe2000bf05270 */
[----:B------:R-:W-:Y:S01]  /*24f0*/  QGMMA.64x64x32.F32.E5M2.E5M2 R56, gdesc[UR12], R56 ;  /* 0x00e000000c3879f3 */ /* 0x000fe20008703838 */
[----:B------:R-:W-:Y:S01]  /*2500*/  UMOV UR12, UR8 ;  /* 0x00000008000c7c82 */ /* 0x000fe20008000000 */
[----:B------:R-:W-:Y:S02]  /*2510*/  UMOV UR13, 0x80000020 ;  /* 0x80000020000d7882 */ /* 0x000fe40000000000 */
[----:B------:R-:W-:Y:S03]  /*2520*/  QGMMA.64x64x32.F32.E5M2.E5M2 R24, gdesc[UR12], R24, gsb0 ;  /* 0x00e000000c1879f3 */ /* 0x000fe60008003818 */
[----:B------:R-:W-:-:S05]  /*2530*/  WARPGROUP.DEPBAR.LE gsb0, 0x1 ;  /* 0x00008000000079c5 */ /* 0x000fca0000010100 */
[----:B------:R-:W-:Y:S05]  /*2540*/  @!P0 BRA `(.L_x_29) ;  /* 0x0000000400088947 */ /* 0x000fea0003800000 */
[----:B------:R-:W-:Y:S02]  /*2550*/  WARPGROUP.DEPBAR.LE gsb0, 0x0 ;  /* 0x00008000000079c5 */ /* 0x000fe40000010000 */
[----:B------:R-:W-:-:S01]  /*2560*/  FADD R147, R56, R147 ;  /* 0x0000009338937221 */ /* 0x000fc20000000000 */
[----:B------:R-:W-:Y:S01]  /*2570*/  FADD R142, R57, R142 ;  /* 0x0000008e398e7221 */ /* 0x000fe20000000000 */
        /* <DEDUP_REMOVED lines=62> */
[----:B------:R-:W-:-:S06]  /*2960*/  UMOV UR6, URZ ;  /* 0x0000003f00067c82 */ /* 0x000fcc0008000000 */
.L_x_29:
[----:B------:R-:W-:Y:S05]  /*2970*/  @!P1 BRA `(.L_x_30) ;  /* 0x0000000000049947 */ /* 0x000fea0003800000 */
[----:B------:R-:W-:Y:S01]  /*2980*/  BPT.TRAP 0x1 ;  /* 0x000000040000795c */ /* 0x000fe20000300000 */
.L_x_30:
[----:B------:R-:W-:-:S13]  /*2990*/  ISETP.NE.AND P0, PT, R6, RZ, PT ;  /* 0x000000ff0600720c */ /* 0x000fda0003f05270 */
[----:B01----:R-:W-:-:S05]  /*29a0*/  @P0 LEA R14, R13, UR10, 0x3 ;  /* 0x0000000a0d0e0c11 */ /* 0x003fca000f8e18ff */
[----:B------:R-:W-:-:S05]  /*29b0*/  @P0 VIADD R14, R14, 0x58 ;  /* 0x000000580e0e0836 */ /* 0x000fca0000000000 */
[----:B------:R-:W-:-:S04]  /*29c0*/  @P0 PRMT R14, R5, 0x654, R14 ;  /* 0x00000654050e0816 */ /* 0x000fc8000000000e */
[----:B------:R0:W-:Y:S01]  /*29d0*/  @P0 SYNCS.ARRIVE.TRANS64.RED.A1T0 RZ, [R14+URZ], RZ ;  /* 0x000000ff0eff09a7 */ /* 0x0001e2000810043f */
[----:B------:R-:W-:-:S13]  /*29e0*/  ISETP.GT.U32.AND P0, PT, R4, 0x1, PT ;  /* 0x000000010400780c */ /* 0x000fda0003f04070 */
[----:B0-----:R-:W-:Y:S05]  /*29f0*/  @P0 BRA `(.L_x_31) ;  /* 0x0000000000040947 */ /* 0x001fea0003800000 */
[----:B------:R-:W-:Y:S01]  /*2a00*/  BPT.TRAP 0x1 ;  /* 0x000000040000795c */ /* 0x000fe20000300000 */
.L_x_31:
[----:B------:R-:W-:Y:S01]  /*2a10*/  UIADD3 UR18, UR18, 0x1, URZ ;  /* 0x0000000112127890 */ /* 0x000fe2000fffe03f */
[C---:B------:R-:W-:Y:S01]  /*2a20*/  ISETP.GT.AND P1, PT, R12.reuse, 0x1, PT ;  /* 0x000000010c00780c */ /* 0x040fe20003f24270 */
[----:B------:R-:W-:Y:S02]  /*2a30*/  VIADD R13, R13, 0x1 ;  /* 0x000000010d0d7836 */ /* 0x000fe40000000000 */
[----:B------:R-:W-:Y:S01]  /*2a40*/  UISETP.NE.AND UP0, UPT, UR18, 0xb, UPT ;  /* 0x0000000b1200788c */ /* 0x000fe2000bf05270 */
[----:B------:R-:W-:Y:S02]  /*2a50*/  VIADD R12, R12, 0xffffffff ;  /* 0xffffffff0c0c7836 */ /* 0x000fe40000000000 */
[C---:B------:R-:W-:Y:S01]  /*2a60*/  ISETP.NE.AND P0, PT, R13.reuse, 0xb, PT ;  /* 0x0000000b0d00780c */ /* 0x040fe20003f05270 */
[----:B------:R-:W-:Y:S02]  /*2a70*/  USEL UR8, URZ, 0x1, UP0 ;  /* 0x000000013f087887 */ /* 0x000fe40008000000 */
[----:B------:R-:W-:Y:S01]  /*2a80*/  USEL UR18, UR18, URZ, UP0 ;  /* 0x0000003f12127287 */ /* 0x000fe20008000000 */
[----:B------:R-:W-:-:S03]  /*2a90*/  SEL R13, R13, RZ, P0 ;  /* 0x000000ff0d0d7207 */ /* 0x000fc60000000000 */
[----:B------:R-:W-:Y:S01]  /*2aa0*/  LOP3.LUT R16, R16, UR8, RZ, 0x3c, !PT ;  /* 0x0000000810107c12 */ /* 0x000fe2000f8e3cff */
[----:B------:R-:W-:Y:S01]  /*2ab0*/  UMOV UR8, 0x1 ;  /* 0x0000000100087882 */ /* 0x000fe20000000000 */
[----:B------:R-:W-:Y:S06]  /*2ac0*/  @P1 BRA `(.L_x_32) ;  /* 0xfffffff400dc1947 */ /* 0x000fec000383ffff */
.L_x_24:
[----:B------:R-:W-:Y:S01]  /*2ad0*/  UISETP.NE.AND UP0, UPT, UR6, URZ, UPT ;  /* 0x0000003f0600728c */ /* 0x000fe2000bf05270 */
[----:B01----:R-:W0:Y:S03]  /*2ae0*/  LDC R12, c[0x0][0x28c] ;  /* 0x0000a300ff0c7b82 */ /* 0x003e260000000800 */
[----:B------:R-:W-:-:S06]  /*2af0*/  USEL UR6, URZ, 0x1, !UP0 ;  /* 0x000000013f067887 */ /* 0x000fcc000c000000 */
[----:B------:R-:W-:Y:S02]  /*2b00*/  ISETP.NE.AND P0, PT, RZ, UR6, PT ;  /* 0x00000006ff007c0c */ /* 0x000fe4000bf05270 */
[----:B0-----:R-:W-:-:S11]  /*2b10*/  ISETP.GE.AND P1, PT, R12, 0x1, PT ;  /* 0x000000010c00780c */ /* 0x001fd60003f26270 */
[----:B------:R-:W-:Y:S05]  /*2b20*/  @!P0 BRA `(.L_x_33) ;  /* 0x0000000400048947 */ /* 0x000fea0003800000 */
[----:B------:R-:W-:Y:S02]  /*2b30*/  WARPGROUP.DEPBAR.LE gsb0, 0x0 ;  /* 0x00008000000079c5 */ /* 0x000fe40000010000 */
[----:B------:R-:W-:Y:S01]  /*2b40*/  FADD R147, R56, R147 ;  /* 0x0000009338937221 */ /* 0x000fe20000000000 */
        /* <DEDUP_REMOVED lines=62> */
[----:B------:R-:W-:-:S07]  /*2f30*/  FADD R20, R20, R55 ;  /* 0x0000003714147221 */ /* 0x000fce0000000000 */
.L_x_33:
[----:B------:R-:W-:Y:S02]  /*2f40*/  WARPGROUP.DEPBAR.LE gsb0, 0x0 ;  /* 0x00008000000079c5 */ /* 0x000fe40000010000 */
[----:B------:R-:W-:Y:S05]  /*2f50*/  @!P1 BRA `(.L_x_34) ;  /* 0x0000000000549947 */ /* 0x000fea0003800000 */
[----:B------:R-:W-:-:S13]  /*2f60*/  ISETP.NE.AND P0, PT, R144, 0x3, PT ;  /* 0x000000039000780c */ /* 0x000fda0003f05270 */
[----:B------:R-:W-:Y:S05]  /*2f70*/  @!P0 BRA `(.L_x_35) ;  /* 0x0000000000048947 */ /* 0x000fea0003800000 */
[----:B------:R-:W-:Y:S01]  /*2f80*/  BPT.TRAP 0x1 ;  /* 0x000000040000795c */ /* 0x000fe20000300000 */
.L_x_35:
[----:B------:R-:W-:Y:S01]  /*2f90*/  ISETP.NE.AND P0, PT, R6, RZ, PT ;  /* 0x000000ff0600720c */ /* 0x000fe20003f05270 */
[----:B------:R-:W-:Y:S01]  /*2fa0*/  BSSY B0, `(.L_x_36) ;  /* 0x000000e000007945 */ /* 0x000fe20003800000 */
[----:B------:R-:W-:-:S11]  /*2fb0*/  ISETP.GT.U32.AND P1, PT, R4, 0x1, PT ;  /* 0x000000010400780c */ /* 0x000fd60003f24070 */
[----:B------:R-:W-:Y:S05]  /*2fc0*/  @!P0 BRA `(.L_x_37) ;  /* 0x00000000002c8947 */ /* 0x000fea0003800000 */
[----:B------:R-:W-:-:S04]  /*2fd0*/  UISETP.LT.AND UP0, UPT, UR9, 0x1, UPT ;  /* 0x000000010900788c */ /* 0x000fc8000bf01270 */
[----:B------:R-:W-:-:S04]  /*2fe0*/  USEL UR8, UR9, 0x1, UP0 ;  /* 0x0000000109087887 */ /* 0x000fc80008000000 */
[----:B------:R-:W-:-:S04]  /*2ff0*/  UIADD3 UR8, UR5, UR9, -UR8 ;  /* 0x0000000905087290 */ /* 0x000fc8000fffe808 */
[----:B------:R-:W-:-:S04]  /*3000*/  UIMAD.WIDE.U32 UR6, UR8, -0x45d1745d, URZ ;  /* 0xba2e8ba3080678a5 */ /* 0x000fc8000f8e003f */
[----:B------:R-:W-:-:S04]  /*3010*/  USHF.R.U32.HI UR6, URZ, 0x3, UR7 ;  /* 0x000000033f067899 */ /* 0x000fc80008011607 */
[----:B------:R-:W-:-:S04]  /*3020*/  UIMAD UR8, UR6, -0xb, UR8 ;  /* 0xfffffff5060878a4 */ /* 0x000fc8000f8e0208 */
[----:B------:R-:W-:-:S04]  /*3030*/  ULEA UR8, UR8, UR10, 0x3 ;  /* 0x0000000a08087291 */ /* 0x000fc8000f8e183f */
[----:B------:R-:W-:-:S06]  /*3040*/  UIADD3 UR8, UR8, 0x58, URZ ;  /* 0x0000005808087890 */ /* 0x000fcc000fffe03f */
[----:B------:R-:W-:-:S05]  /*3050*/  IMAD.U32 R12, RZ, RZ, UR8 ;  /* 0x00000008ff0c7e24 */ /* 0x000fca000f8e00ff */
[----:B------:R-:W-:-:S04]  /*3060*/  PRMT R12, R5, 0x654, R12 ;  /* 0x00000654050c7816 */ /* 0x000fc8000000000c */
[----:B------:R0:W-:Y:S03]  /*3070*/  SYNCS.ARRIVE.TRANS64.RED.A1T0 RZ, [R12+URZ], RZ ;  /* 0x000000ff0cff79a7 */ /* 0x0001e6000810043f */
.L_x_37:
[----:B------:R-:W-:Y:S05]  /*3080*/  BSYNC B0 ;  /* 0x0000000000007941 */ /* 0x000fea0003800000 */
.L_x_36:
[----:B------:R-:W-:Y:S05]  /*3090*/  @P1 BRA `(.L_x_34) ;  /* 0x0000000000041947 */ /* 0x000fea0003800000 */
[----:B------:R-:W-:Y:S01]  /*30a0*/  BPT.TRAP 0x1 ;  /* 0x000000040000795c */ /* 0x000fe20000300000 */
.L_x_34:
[----:B------:R-:W1:Y:S01]  /*30b0*/  LDC R16, c[0x0][0x288] ;  /* 0x0000a200ff107b82 */ /* 0x000e620000000800 */
[----:B------:R-:W-:Y:S01]  /*30c0*/  IMAD.SHL.U32 R33, R11, 0x40, RZ ;  /* 0x000000400b217824 */ /* 0x000fe200078e00ff */
[--C-:B0-----:R-:W-:Y:S01]  /*30d0*/  SHF.R.U32.HI R12, RZ, 0x2, R0.reuse ;  /* 0x00000002ff0c7819 */ /* 0x101fe20000011600 */
[----:B------:R-:W-:Y:S01]  /*30e0*/  UIADD3 UR5, UR9, UR5, URZ ;  /* 0x0000000509057290 */ /* 0x000fe2000fffe03f */
[----:B------:R-:W-:Y:S01]  /*30f0*/  LOP3.LUT R14, R0, 0x60, RZ, 0xc0, !PT ;  /* 0x00000060000e7812 */ /* 0x000fe200078ec0ff */
[----:B------:R-:W-:Y:S01]  /*3100*/  IMAD.SHL.U32 R34, R10, 0x100, RZ ;  /* 0x000001000a227824 */ /* 0x000fe200078e00ff */
[----:B------:R-:W-:Y:S01]  /*3110*/  SHF.R.U32.HI R15, RZ, 0x7, R0 ;  /* 0x00000007ff0f7819 */ /* 0x000fe20000011600 */
[----:B------:R-:W-:Y:S01]  /*3120*/  UISETP.GT.U32.AND UP0, UPT, UR5, 0xa, UPT ;  /* 0x0000000a0500788c */ /* 0x000fe2000bf04070 */
[----:B------:R-:W-:Y:S01]  /*3130*/  LOP3.LUT R13, R12, 0x7, RZ, 0xc0, !PT ;  /* 0x000000070c0d7812 */ /* 0x000fe200078ec0ff */
[C---:B------:R-:W-:Y:S01]  /*3140*/  IMAD.SHL.U32 R26, R0.reuse, 0x2, RZ ;  /* 0x00000002001a7824 */ /* 0x040fe200078e00ff */
[----:B------:R-:W-:Y:S01]  /*3150*/  SHF.R.U32.HI R14, RZ, 0x1, R14 ;  /* 0x00000001ff0e7819 */ /* 0x000fe2000001160e */
[----:B------:R-:W-:Y:S01]  /*3160*/  ULDC UR12, c[0x0][0x284] ;  /* 0x0000a100000c7ab9 */ /* 0x000fe20000000800 */
[----:B------:R-:W-:Y:S01]  /*3170*/  LOP3.LUT R12, R15, 0x1, RZ, 0xc0, !PT ;  /* 0x000000010f0c7812 */ /* 0x000fe200078ec0ff */
[----:B------:R-:W-:Y:S01]  /*3180*/  UISETP.LT.U32.AND UP0, UPT, UR9, 0xb, UP0 ;  /* 0x0000000b0900788c */ /* 0x000fe20008701070 */
[----:B------:R-:W-:Y:S01]  /*3190*/  IADD3 R17, RZ, -R14, -R13 ;  /* 0x8000000eff117210 */ /* 0x000fe20007ffe80d */
[----:B------:R-:W-:Y:S01]  /*31a0*/  UISETP.GE.U32.AND UP1, UPT, UR9, 0xb, UPT ;  /* 0x0000000b0900788c */ /* 0x000fe2000bf26070 */
[----:B------:R-:W-:Y:S01]  /*31b0*/  LOP3.LUT R15, R0, 0x3, RZ, 0xc0, !PT ;  /* 0x00000003000f7812 */ /* 0x000fe200078ec0ff */
[C---:B------:R-:W-:Y:S01]  /*31c0*/  IMAD.SHL.U32 R24, R12.reuse, 0x40, RZ ;  /* 0x000000400c187824 */ /* 0x040fe200078e00ff */
[----:B------:R-:W-:Y:S01]  /*31d0*/  SHF.R.S32.HI R29, RZ, 0x1f, R7 ;  /* 0x0000001fff1d7819 */ /* 0x000fe20000011407 */
[----:B------:R-:W-:Y:S01]  /*31e0*/  UIMAD.WIDE.U32 UR6, UR5, -0x45d1745d, URZ ;  /* 0xba2e8ba3050678a5 */ /* 0x000fe2000f8e003f */
[C---:B------:R-:W-:Y:S01]  /*31f0*/  LOP3.LUT R26, R33.reuse, 0x6, R26, 0xf8, !PT ;  /* 0x00000006211a7812 */ /* 0x040fe200078ef81a */
[----:B------:R-:W-:Y:S01]  /*3200*/  USEL UR8, URZ, 0x1, !UP0 ;  /* 0x000000013f087887 */ /* 0x000fe2000c000000 */
[----:B------:R-:W-:Y:S01]  /*3210*/  IMAD R17, R12, -0x40, R17 ;  /* 0xffffffc00c117824 */ /* 0x000fe200078e0211 */
[----:B------:R-:W-:Y:S01]  /*3220*/  ULDC.64 UR10, c[0x0][0x5d0] ;  /* 0x00017400000a7ab9 */ /* 0x000fe20000000a00 */
[----:B-1----:R-:W-:Y:S01]  /*3230*/  ISETP.GE.AND P0, PT, R33, R16, PT ;  /* 0x000000102100720c */ /* 0x002fe20003f06270 */
[----:B------:R-:W-:Y:S01]  /*3240*/  IMAD R12, R15, -0x2, R16 ;  /* 0xfffffffe0f0c7824 */ /* 0x000fe200078e0210 */
[----:B------:R-:W-:Y:S01]  /*3250*/  SHF.R.S32.HI R27, RZ, 0x1f, R26 ;  /* 0x0000001fff1b7819 */ /* 0x000fe2000001141a */
[----:B------:R-:W-:Y:S01]  /*3260*/  IMAD R16, R29, UR10, RZ ;  /* 0x0000000a1d107c24 */ /* 0x000fe2000f8e02ff */
[----:B------:R-:W-:Y:S01]  /*3270*/  ISETP.GE.OR P0, PT, R34, UR12, P0 ;  /* 0x0000000c22007c0c */ /* 0x000fe20008706670 */
[----:B------:R-:W-:Y:S01]  /*3280*/  USHF.R.U32.HI UR6, URZ, 0x3, UR7 ;  /* 0x000000033f067899 */ /* 0x000fe20008011607 */
[----:B------:R-:W-:Y:S01]  /*3290*/  LOP3.LUT R35, R24, 0x40, R13, 0xe2, !PT ;  /* 0x0000004018237812 */ /* 0x000fe200078ee20d */
[----:B------:R-:W-:Y:S01]  /*32a0*/  ULOP3.LUT UR4, UR4, UR8, URZ, 0x3c, !UPT ;  /* 0x0000000804047292 */ /* 0x000fe2000f8e3c3f */
[----:B------:R-:W-:Y:S01]  /*32b0*/  IMAD.WIDE R24, R10, 0x100, RZ ;  /* 0x000001000a187825 */ /* 0x000fe200078e02ff */
[----:B------:R-:W-:Y:S01]  /*32c0*/  UIMAD UR5, UR6, -0xb, UR5 ;  /* 0xfffffff5060578a4 */ /* 0x000fe2000f8e0205 */
[----:B------:R-:W-:Y:S01]  /*32d0*/  IADD3 R34, -R34, UR12, R17 ;  /* 0x0000000c22227c10 */ /* 0x000fe2000fffe111 */
[----:B------:R-:W-:Y:S01]  /*32e0*/  @UP1 ULOP3.LUT UR4, UR4, 0x1, UR6, 0x78, !UPT ;  /* 0x0000000104041892 */ /* 0x000fe2000f8e7806 */
[C---:B------:R-:W-:Y:S01]  /*32f0*/  IMAD R13, R7.reuse, UR11, R16 ;  /* 0x0000000b070d7c24 */ /* 0x040fe2000f8e0210 */
[----:B------:R-:W-:Y:S01]  /*3300*/  LOP3.LUT R35, R24, R35, R14, 0xfe, !PT ;  /* 0x0000002318237212 */ /* 0x000fe200078efe0e */
[----:B------:R-:W-:-:S04]  /*3310*/  IMAD.WIDE.U32 R10, R7, UR10, R26 ;  /* 0x0000000a070a7c25 */ /* 0x000fc8000f8e001a */
[----:B------:R-:W-:Y:S02]  /*3320*/  IMAD.IADD R11, R11, 0x1, R13 ;  /* 0x000000010b0b7824 */ /* 0x000fe400078e020d */
[----:B------:R-:W-:Y:S02]  /*3330*/  IMAD.IADD R33, R12, 0x1, -R33 ;  /* 0x000000010c217824 */ /* 0x000fe400078e0a21 */
[----:B------:R-:W-:Y:S01]  /*3340*/  IMAD.MOV.U32 R32, RZ, RZ, -0x1 ;  /* 0xffffffffff207424 */ /* 0x000fe200078e00ff */
[----:B------:R-:W-:Y:S06]  /*3350*/  @P0 BRA `(.L_x_38) ;  /* 0x0000004800040947 */ /* 0x000fec0003800000 */
[----:B------:R-:W0:Y:S01]  /*3360*/  LDC.64 R30, c[0x0][0x5c8] ;  /* 0x00017200ff1e7b82 */ /* 0x000e220000000a00 */
[----:B------:R-:W-:Y:S01]  /*3370*/  ULDC.64 UR6, c[0x0][0x5c0] ;  /* 0x0001700000067ab9 */ /* 0x000fe20000000a00 */
[----:B------:R-:W-:Y:S01]  /*3380*/  BSSY B0, `(.L_x_38) ;  /* 0x000047e000007945 */ /* 0x000fe20003800000 */
[-C--:B0-----:R-:W-:Y:S02]  /*3390*/  IMAD R12, R25, R30.reuse, RZ ;  /* 0x0000001e190c7224 */ /* 0x081fe400078e02ff */
[----:B------:R-:W-:-:S04]  /*33a0*/  IMAD.WIDE.U32 R10, R35, R30, R10 ;  /* 0x0000001e230a7225 */ /* 0x000fc800078e000a */
[----:B------:R-:W-:Y:S01]  /*33b0*/  IMAD R15, R35, R31, R12 ;  /* 0x0000001f230f7224 */ /* 0x000fe200078e020c */
[----:B------:R-:W-:Y:S01]  /*33c0*/  IADD3 R16, P4, R10, UR6, RZ ;  /* 0x000000060a107c10 */ /* 0x000fe2000ff9e0ff */
[C---:B------:R-:W-:Y:S01]  /*33d0*/  IMAD.SHL.U32 R13, R30.reuse, 0x80, RZ ;  /* 0x000000801e0d7824 */ /* 0x040fe200078e00ff */
[C---:B------:R-:W-:Y:S01]  /*33e0*/  LEA R28, P2, R30.reuse, R10, 0x3 ;  /* 0x0000000a1e1c7211 */ /* 0x040fe200078418ff */
[----:B------:R-:W-:Y:S01]  /*33f0*/  IMAD.IADD R36, R11, 0x1, R15 ;  /* 0x000000010b247824 */ /* 0x000fe200078e020f */
[----:B------:R-:W-:Y:S02]  /*3400*/  SHF.L.U64.HI R11, R30, 0x7, R31 ;  /* 0x000000071e0b7819 */ /* 0x000fe4000001021f */
[----:B------:R-:W-:Y:S02]  /*3410*/  IADD3 R12, P1, P0, R10, UR6, R13 ;  /* 0x000000060a0c7c10 */ /* 0x000fe4000f83e00d */
[----:B------:R-:W-:Y:S02]  /*3420*/  IADD3.X R17, R36, UR7, RZ, P4, !PT ;  /* 0x0000000724117c10 */ /* 0x000fe4000a7fe4ff */
[----:B---3-5:R-:W-:-:S02]  /*3430*/  FSETP.NEU.AND P4, PT, R9, RZ, PT ;  /* 0x000000ff0900720b */ /* 0x028fc40003f8d000 */
[----:B------:R-:W-:Y:S02]  /*3440*/  LEA.HI.X R30, R30, R36, R31, 0x3, P2 ;  /* 0x000000241e1e7211 */ /* 0x000fe400010f1c1f */
[C---:B------:R-:W-:Y:S02]  /*3450*/  IADD3 R14, P2, R28.reuse, UR6, RZ ;  /* 0x000000061c0e7c10 */ /* 0x040fe4000ff5e0ff */
[----:B------:R-:W-:Y:S02]  /*3460*/  IADD3 R10, P5, P6, R28, UR6, R13 ;  /* 0x000000061c0a7c10 */ /* 0x000fe4000febe00d */
[--C-:B------:R-:W-:Y:S02]  /*3470*/  IADD3.X R13, R36, UR7, R11.reuse, P1, P0 ;  /* 0x00000007240d7c10 */ /* 0x100fe40008fe040b */
[C---:B------:R-:W-:Y:S02]  /*3480*/  IADD3.X R15, R30.reuse, UR7, RZ, P2, !PT ;  /* 0x000000071e0f7c10 */ /* 0x040fe400097fe4ff */
[----:B------:R-:W-:Y:S01]  /*3490*/  IADD3.X R11, R30, UR7, R11, P5, P6 ;  /* 0x000000071e0b7c10 */ /* 0x000fe2000afec40b */
[----:B------:R-:W-:Y:S06]  /*34a0*/  @!P4 BRA `(.L_x_39) ;  /* 0x00000034009cc947 */ /* 0x000fec0003800000 */
[----:B------:R-:W-:Y:S01]  /*34b0*/  ULDC.64 UR6, c[0x0][0x5b8] ;  /* 0x00016e0000067ab9 */ /* 0x000fe20000000a00 */
[----:B------:R-:W-:Y:S01]  /*34c0*/  ISETP.GE.AND P0, PT, R34, 0x1, PT ;  /* 0x000000012200780c */ /* 0x000fe20003f06270 */
[----:B------:R-:W-:Y:S01]  /*34d0*/  IMAD R28, R29, UR6, RZ ;  /* 0x000000061d1c7c24 */ /* 0x000fe2000f8e02ff */
[----:B------:R-:W-:Y:S01]  /*34e0*/  ULDC.64 UR10, c[0x0][0x5a8] ;  /* 0x00016a00000a7ab9 */ /* 0x000fe20000000a00 */
[----:B------:R-:W-:Y:S01]  /*34f0*/  IMAD.WIDE.U32 R26, R7, UR6, R26 ;  /* 0x00000006071a7c25 */ /* 0x000fe2000f8e001a */
[----:B------:R-:W-:Y:S01]  /*3500*/  ISETP.LT.OR P4, PT, R33, 0x1, !P0 ;  /* 0x000000012100780c */ /* 0x000fe20004781670 */
[----:B------:R-:W-:Y:S02]  /*3510*/  BSSY B1, `(.L_x_40) ;  /* 0x000000c000017945 */ /* 0x000fe40003800000 */
[----:B------:R-:W-:Y:S01]  /*3520*/  IMAD R7, R7, UR7, R28 ;  /* 0x0000000707077c24 */ /* 0x000fe2000f8e021c */
[----:B------:R-:W-:Y:S02]  /*3530*/  ULDC.64 UR6, c[0x0][0x5b0] ;  /* 0x00016c0000067ab9 */ /* 0x000fe40000000a00 */
[----:B------:R-:W-:-:S02]  /*3540*/  IMAD R30, R25, UR6, RZ ;  /* 0x00000006191e7c24 */ /* 0x000fc4000f8e02ff */
[----:B------:R-:W-:Y:S02]  /*3550*/  IMAD.IADD R27, R27, 0x1, R7 ;  /* 0x000000011b1b7824 */ /* 0x000fe400078e0207 */
[C---:B------:R-:W-:Y:S02]  /*3560*/  IMAD R7, R35.reuse, UR7, R30 ;  /* 0x0000000723077c24 */ /* 0x040fe4000f8e021e */
[----:B------:R-:W-:-:S03]  /*3570*/  IMAD.WIDE.U32 R28, R35, UR6, R26 ;  /* 0x00000006231c7c25 */ /* 0x000fc6000f8e001a */
[----:B------:R-:W-:-:S04]  /*3580*/  IADD3 R28, P1, R28, UR10, RZ ;  /* 0x0000000a1c1c7c10 */ /* 0x000fc8000ff3e0ff */
[--C-:B------:R-:W-:Y:S02]  /*3590*/  IADD3.X R29, R29, UR11, R7.reuse, P1, !PT ;  /* 0x0000000b1d1d7c10 */ /* 0x100fe40008ffe407 */
[----:B------:R-:W-:Y:S01]  /*35a0*/  PRMT R7, RZ, 0x7610, R7 ;  /* 0x00007610ff077816 */ /* 0x000fe20000000007 */
[----:B------:R-:W-:Y:S06]  /*35b0*/  @P4 BRA `(.L_x_41) ;  /* 0x0000000000044947 */ /* 0x000fec0003800000 */
[----:B------:R0:W5:Y:S02]  /*35c0*/  LDG.E.U8 R7, desc[UR16][R28.64] ;  /* 0x000000101c077981 */ /* 0x000164000c1e1100 */
.L_x_41:
[----:B------:R-:W-:Y:S05]  /*35d0*/  BSYNC B1 ;  /* 0x0000000000017941 */ /* 0x000fea0003800000 */
.L_x_40:
[----:B-----5:R-:W-:Y:S01]  /*35e0*/  LOP3.LUT R7, R7, 0xff, RZ, 0xc0, !PT ;  /* 0x000000ff07077812 */ /* 0x020fe200078ec0ff */
[----:B------:R-:W-:Y:S01]  /*35f0*/  BSSY B1, `(.L_x_42) ;  /* 0x000000b000017945 */ /* 0x000fe20003800000 */
[----:B------:R-:W-:Y:S02]  /*3600*/  ISETP.LT.OR P2, PT, R33, 0x2, !P0 ;  /* 0x000000022100780c */ /* 0x000fe40004741670 */
[----:B------:R-:W-:-:S05]  /*3610*/  F2FP.F16.E5M2.UNPACK_B R7, R7 ;  /* 0x00000007ff07723e */ /* 0x000fca00020004ff */
[----:B------:R-:W-:Y:S01]  /*3620*/  HADD2.F32 R30, -RZ, R7.H0_H0 ;  /* 0x20000007ff1e7230 */ /* 0x000fe20000004100 */
[----:B------:R-:W-:-:S04]  /*3630*/  PRMT R7, RZ, 0x7610, R7 ;  /* 0x00007610ff077816 */ /* 0x000fc80000000007 */
[----:B------:R-:W-:-:S04]  /*3640*/  FMUL R30, R30, R9 ;  /* 0x000000091e1e7220 */ /* 0x000fc80000400000 */
[----:B--2---:R-:W-:-:S05]  /*3650*/  FFMA R30, R147, R8, R30 ;  /* 0x00000008931e7223 */ /* 0x004fca000000001e */
[----:B------:R-:W-:-:S05]  /*3660*/  F2FP.SATFINITE.E5M2.F32.PACK_AB_MERGE_C R31, RZ, R30, RZ ;  /* 0x0000001eff1f723e */ /* 0x000fca00048060ff */
[----:B------:R1:W-:Y:S01]  /*3670*/  @!P4 STG.E.U8 desc[UR16][R16.64], R31 ;  /* 0x0000001f1000c986 */ /* 0x0003e2000c101110 */
[----:B------:R-:W-:Y:S05]  /*3680*/  @P2 BRA `(.L_x_43) ;  /* 0x0000000000042947 */ /* 0x000fea0003800000 */
[----:B------:R2:W5:Y:S02]  /*3690*/  LDG.E.U8 R7, desc[UR16][R28.64+0x1] ;  /* 0x000001101c077981 */ /* 0x000564000c1e1100 */
.L_x_43:
[----:B------:R-:W-:Y:S05]  /*36a0*/  BSYNC B1 ;  /* 0x0000000000017941 */ /* 0x000fea0003800000 */
.L_x_42:
[----:B-----5:R-:W-:Y:S01]  /*36b0*/  LOP3.LUT R7, R7, 0xff, RZ, 0xc0, !PT ;  /* 0x000000ff07077812 */ /* 0x020fe200078ec0ff */
[----:B------:R-:W-:Y:S01]  /*36c0*/  BSSY B1, `(.L_x_44) ;  /* 0x0000013000017945 */ /* 0x000fe20003800000 */
[----:B------:R-:W-:Y:S02]  /*36d0*/  IADD3 R37, P1, R35, 0x8, RZ ;  /* 0x0000000823257810 */ /* 0x000fe40007f3e0ff */
[----:B------:R-:W-:-:S03]  /*36e0*/  F2FP.F16.E5M2.UNPACK_B R7, R7 ;  /* 0x00000007ff07723e */ /* 0x000fc600020004ff */
[----:B-1----:R-:W-:Y:S01]  /*36f0*/  IMAD.X R31, RZ, RZ, R25, P1 ;  /* 0x000000ffff1f7224 */ /* 0x002fe200008e0619 */
[----:B------:R-:W-:Y:S01]  /*3700*/  ISETP.GE.AND P1, PT, R34, 0x9, PT ;  /* 0x000000092200780c */ /* 0x000fe20003f26270 */
[----:B------:R-:W-:Y:S02]  /*3710*/  HADD2.F32 R30, -RZ, R7.H0_H0 ;  /* 0x20000007ff1e7230 */ /* 0x000fe40000004100 */
[----:B------:R-:W-:Y:S01]  /*3720*/  IMAD R36, R31, UR6, RZ ;  /* 0x000000061f247c24 */ /* 0x000fe2000f8e02ff */
[----:B------:R-:W-:Y:S02]  /*3730*/  ISETP.LT.OR P5, PT, R33, 0x1, !P1 ;  /* 0x000000012100780c */ /* 0x000fe40004fa1670 */
[----:B------:R-:W-:Y:S01]  /*3740*/  FMUL R7, R30, R9 ;  /* 0x000000091e077220 */ /* 0x000fe20000400000 */
[----:B------:R-:W-:-:S04]  /*3750*/  IMAD.WIDE.U32 R30, R37, UR6, R26 ;  /* 0x00000006251e7c25 */ /* 0x000fc8000f8e001a */
[----:B------:R-:W-:Y:S01]  /*3760*/  FFMA R7, R142, R8, R7 ;  /* 0x000000088e077223 */ /* 0x000fe20000000007 */
[----:B------:R-:W-:Y:S01]  /*3770*/  IMAD R37, R37, UR7, R36 ;  /* 0x0000000725257c24 */ /* 0x000fe2000f8e0224 */
[----:B------:R-:W-:-:S03]  /*3780*/  IADD3 R30, P4, R30, UR10, RZ ;  /* 0x0000000a1e1e7c10 */ /* 0x000fc6000ff9e0ff */
[----:B------:R-:W-:Y:S02]  /*3790*/  F2FP.SATFINITE.E5M2.F32.PACK_AB_MERGE_C R39, RZ, R7, RZ ;  /* 0x00000007ff27723e */ /* 0x000fe400048060ff */
[----:B------:R-:W-:Y:S02]  /*37a0*/  IADD3.X R31, R31, UR11, R37, P4, !PT ;  /* 0x0000000b1f1f7c10 */ /* 0x000fe4000a7fe425 */
[----:B------:R-:W-:Y:S01]  /*37b0*/  PRMT R7, RZ, 0x7610, R7 ;  /* 0x00007610ff077816 */ /* 0x000fe20000000007 */
[----:B------:R1:W-:Y:S01]  /*37c0*/  @!P2 STG.E.U8 desc[UR16][R16.64+0x1], R39 ;  /* 0x000001271000a986 */ /* 0x0003e2000c101110 */
[----:B------:R-:W-:Y:S05]  /*37d0*/  @P5 BRA `(.L_x_45) ;  /* 0x0000000000045947 */ /* 0x000fea0003800000 */
[----:B------:R3:W5:Y:S02]  /*37e0*/  LDG.E.U8 R7, desc[UR16][R30.64] ;  /* 0x000000101e077981 */ /* 0x000764000c1e1100 */
.L_x_45:
[----:B------:R-:W-:Y:S05]  /*37f0*/  BSYNC B1 ;  /* 0x0000000000017941 */ /* 0x000fea0003800000 */
.L_x_44:
[----:B-----5:R-:W-:Y:S01]  /*3800*/  LOP3.LUT R7, R7, 0xff, RZ, 0xc0, !PT ;  /* 0x000000ff07077812 */ /* 0x020fe200078ec0ff */
[----:B------:R-:W-:Y:S01]  /*3810*/  BSSY B1, `(.L_x_46) ;  /* 0x000000b000017945 */ /* 0x000fe20003800000 */
[----:B------:R-:W-:Y:S02]  /*3820*/  ISETP.LT.OR P2, PT, R33, 0x2, !P1 ;  /* 0x000000022100780c */ /* 0x000fe40004f41670 */
[----:B------:R-:W-:-:S05]  /*3830*/  F2FP.F16.E5M2.UNPACK_B R7, R7 ;  /* 0x00000007ff07723e */ /* 0x000fca00020004ff */
[----:B------:R-:W-:Y:S01]  /*3840*/  HADD2.F32 R36, -RZ, R7.H0_H0 ;  /* 0x20000007ff247230 */ /* 0x000fe20000004100 */
[----:B------:R-:W-:-:S04]  /*3850*/  PRMT R7, RZ, 0x7610, R7 ;  /* 0x00007610ff077816 */ /* 0x000fc80000000007 */
[----:B------:R-:W-:-:S04]  /*3860*/  FMUL R36, R36, R9 ;  /* 0x0000000924247220 */ /* 0x000fc80000400000 */
[----:B------:R-:W-:-:S05]  /*3870*/  FFMA R36, R145, R8, R36 ;  /* 0x0000000891247223 */ /* 0x000fca0000000024 */
[----:B------:R-:W-:-:S05]  /*3880*/  F2FP.SATFINITE.E5M2.F32.PACK_AB_MERGE_C R37, RZ, R36, RZ ;  /* 0x00000024ff25723e */ /* 0x000fca00048060ff */
[----:B------:R4:W-:Y:S01]  /*3890*/  @!P5 STG.E.U8 desc[UR16][R14.64], R37 ;  /* 0x000000250e00d986 */ /* 0x0009e2000c101110 */
[----:B------:R-:W-:Y:S05]  /*38a0*/  @P2 BRA `(.L_x_47) ;  /* 0x0000000000042947 */ /* 0x000fea0003800000 */
[----:B------:R0:W5:Y:S02]  /*38b0*/  LDG.E.U8 R7, desc[UR16][R30.64+0x1] ;  /* 0x000001101e077981 */ /* 0x000164000c1e1100 */
.L_x_47:
[----:B------:R-:W-:Y:S05]  /*38c0*/  BSYNC B1 ;  /* 0x0000000000017941 */ /* 0x000fea0003800000 */
.L_x_46:
[----:B-----5:R-:W-:Y:S01]  /*38d0*/  LOP3.LUT R7, R7, 0xff, RZ, 0xc0, !PT ;  /* 0x000000ff07077812 */ /* 0x020fe200078ec0ff */
[----:B------:R-:W-:Y:S01]  /*38e0*/  BSSY B1, `(.L_x_48) ;  /* 0x000000b000017945 */ /* 0x000fe20003800000 */
[----:B------:R-:W-:Y:S02]  /*38f0*/  ISETP.LT.OR P4, PT, R33, 0x9, !P0 ;  /* 0x000000092100780c */ /* 0x000fe40004781670 */
[----:B------:R-:W-:-:S05]  /*3900*/  F2FP.F16.E5M2.UNPACK_B R7, R7 ;  /* 0x00000007ff07723e */ /* 0x000fca00020004ff */
[----:B------:R-:W-:-:S05]  /*3910*/  HADD2.F32 R36, -RZ, R7.H0_H0 ;  /* 0x20000007ff247230 */ /* 0x000fca0000004100 */
[----:B------:R-:W-:-:S04]  /*3920*/  FMUL R7, R36, R9 ;  /* 0x0000000924077220 */ /* 0x000fc80000400000 */
[----:B------:R-:W-:-:S05]  /*3930*/  FFMA R7, R140, R8, R7 ;  /* 0x000000088c077223 */ /* 0x000fca0000000007 */
[----:B----4-:R-:W-:Y:S02]  /*3940*/  F2FP.SATFINITE.E5M2.F32.PACK_AB_MERGE_C R37, RZ, R7, RZ ;  /* 0x00000007ff25723e */ /* 0x010fe400048060ff */
[----:B------:R-:W-:-:S03]  /*3950*/  PRMT R7, RZ, 0x7610, R7 ;  /* 0x00007610ff077816 */ /* 0x000fc60000000007 */
[----:B------:R4:W-:Y:S01]  /*3960*/  @!P2 STG.E.U8 desc[UR16][R14.64+0x1], R37 ;  /* 0x000001250e00a986 */ /* 0x0009e2000c101110 */
[----:B------:R-:W-:Y:S05]  /*3970*/  @P4 BRA `(.L_x_49) ;  /* 0x0000000000044947 */ /* 0x000fea0003800000 */
[----:B------:R0:W5:Y:S02]  /*3980*/  LDG.E.U8 R7, desc[UR16][R28.64+0x8] ;  /* 0x000008101c077981 */ /* 0x000164000c1e1100 */
.L_x_49:
[----:B------:R-:W-:Y:S05]  /*3990*/  BSYNC B1 ;  /* 0x0000000000017941 */ /* 0x000fea0003800000 */
.L_x_48:
        /* <DEDUP_REMOVED lines=8> */
[----:B----4-:R-:W-:-:S05]  /*3a20*/  F2FP.SATFINITE.E5M2.F32.PACK_AB_MERGE_C R37, RZ, R36, RZ ;  /* 0x00000024ff25723e */ /* 0x010fca00048060ff */
[----:B------:R4:W-:Y:S01]  /*3a30*/  @!P4 STG.E.U8 desc[UR16][R16.64+0x8], R37 ;  /* 0x000008251000c986 */ /* 0x0009e2000c101110 */
[----:B------:R-:W-:Y:S05]  /*3a40*/  @P2 BRA `(.L_x_51) ;  /* 0x0000000000042947 */ /* 0x000fea0003800000 */
[----:B------:R0:W5:Y:S02]  /*3a50*/  LDG.E.U8 R7, desc[UR16][R28.64+0x9] ;  /* 0x000009101c077981 */ /* 0x000164000c1e1100 */
.L_x_51:
[----:B------:R-:W-:Y:S05]  /*3a60*/  BSYNC B1 ;  /* 0x0000000000017941 */ /* 0x000fea0003800000 */
.L_x_50:
        /* <DEDUP_REMOVED lines=12> */
.L_x_53:
[----:B------:R-:W-:Y:S05]  /*3b30*/  BSYNC B1 ;  /* 0x0000000000017941 */ /* 0x000fea0003800000 */
.L_x_52:
        /* <DEDUP_REMOVED lines=12> */
.L_x_55:
[----:B------:R-:W-:Y:S05]  /*3c00*/  BSYNC B1 ;  /* 0x0000000000017941 */ /* 0x000fea0003800000 */
.L_x_54:
        /* <DEDUP_REMOVED lines=12> */
.L_x_57:
[----:B------:R-:W-:Y:S05]  /*3cd0*/  BSYNC B1 ;  /* 0x0000000000017941 */ /* 0x000fea0003800000 */
.L_x_56:
        /* <DEDUP_REMOVED lines=12> */
.L_x_59:
[----:B------:R-:W-:Y:S05]  /*3da0*/  BSYNC B1 ;  /* 0x0000000000017941 */ /* 0x000fea0003800000 */
.L_x_58:
        /* <DEDUP_REMOVED lines=12> */
.L_x_61:
[----:B------:R-:W-:Y:S05]  /*3e70*/  BSYNC B1 ;  /* 0x0000000000017941 */ /* 0x000fea0003800000 */
.L_x_60:
        /* <DEDUP_REMOVED lines=12> */
.L_x_63:
[----:B------:R-:W-:Y:S05]  /*3f40*/  BSYNC B1 ;  /* 0x0000000000017941 */ /* 0x000fea0003800000 */
.L_x_62:
        /* <DEDUP_REMOVED lines=12> */
.L_x_65:
[----:B------:R-:W-:Y:S05]  /*4010*/  BSYNC B1 ;  /* 0x0000000000017941 */ /* 0x000fea0003800000 */
.L_x_64:
        /* <DEDUP_REMOVED lines=12> */
.L_x_67:
[----:B------:R-:W-:Y:S05]  /*40e0*/  BSYNC B1 ;  /* 0x0000000000017941 */ /* 0x000fea0003800000 */
.L_x_66:
        /* <DEDUP_REMOVED lines=12> */
.L_x_69:
[----:B------:R-:W-:Y:S05]  /*41b0*/  BSYNC B1 ;  /* 0x0000000000017941 */ /* 0x000fea0003800000 */
.L_x_68:
        /* <DEDUP_REMOVED lines=12> */
.L_x_71:
[----:B------:R-:W-:Y:S05]  /*4280*/  BSYNC B1 ;  /* 0x0000000000017941 */ /* 0x000fea0003800000 */
.L_x_70:
        /* <DEDUP_REMOVED lines=12> */
.L_x_73:
[----:B------:R-:W-:Y:S05]  /*4350*/  BSYNC B1 ;  /* 0x0000000000017941 */ /* 0x000fea0003800000 */
.L_x_72:
        /* <DEDUP_REMOVED lines=12> */
.L_x_75:
[----:B------:R-:W-:Y:S05]  /*4420*/  BSYNC B1 ;  /* 0x0000000000017941 */ /* 0x000fea0003800000 */
.L_x_74:
        /* <DEDUP_REMOVED lines=12> */
.L_x_77:
[----:B------:R-:W-:Y:S05]  /*44f0*/  BSYNC B1 ;  /* 0x0000000000017941 */ /* 0x000fea0003800000 */
.L_x_76:
        /* <DEDUP_REMOVED lines=12> */
.L_x_79:
[----:B------:R-:W-:Y:S05]  /*45c0*/  BSYNC B1 ;  /* 0x0000000000017941 */ /* 0x000fea0003800000 */
.L_x_78:
        /* <DEDUP_REMOVED lines=12> */
.L_x_81:
[----:B------:R-:W-:Y:S05]  /*4690*/  BSYNC B1 ;  /* 0x0000000000017941 */ /* 0x000fea0003800000 */
.L_x_80:
        /* <DEDUP_REMOVED lines=12> */
.L_x_83:
[----:B------:R-:W-:Y:S05]  /*4760*/  BSYNC B1 ;  /* 0x0000000000017941 */ /* 0x000fea0003800000 */
.L_x_82:
        /* <DEDUP_REMOVED lines=12> */
.L_x_85:
[----:B------:R-:W-:Y:S05]  /*4830*/  BSYNC B1 ;  /* 0x0000000000017941 */ /* 0x000fea0003800000 */
.L_x_84:
        /* <DEDUP_REMOVED lines=12> */
.L_x_87:
[----:B------:R-:W-:Y:S05]  /*4900*/  BSYNC B1 ;  /* 0x0000000000017941 */ /* 0x000fea0003800000 */
.L_x_86:
        /* <DEDUP_REMOVED lines=12> */
.L_x_89:
[----:B------:R-:W-:Y:S05]  /*49d0*/  BSYNC B1 ;  /* 0x0000000000017941 */ /* 0x000fea0003800000 */
.L_x_88:
        /* <DEDUP_REMOVED lines=12> */
.L_x_91:
[----:B------:R-:W-:Y:S05]  /*4aa0*/  BSYNC B1 ;  /* 0x0000000000017941 */ /* 0x000fea0003800000 */
.L_x_90:
        /* <DEDUP_REMOVED lines=12> */
.L_x_93:
[----:B------:R-:W-:Y:S05]  /*4b70*/  BSYNC B1 ;  /* 0x0000000000017941 */ /* 0x000fea0003800000 */
.L_x_92:
        /* <DEDUP_REMOVED lines=12> */
.L_x_95:
[----:B------:R-:W-:Y:S05]  /*4c40*/  BSYNC B1 ;  /* 0x0000000000017941 */ /* 0x000fea0003800000 */
.L_x_94:
        /* <DEDUP_REMOVED lines=12> */
.L_x_97:
[----:B------:R-:W-:Y:S05]  /*4d10*/  BSYNC B1 ;  /* 0x0000000000017941 */ /* 0x000fea0003800000 */
.L_x_96:
        /* <DEDUP_REMOVED lines=12> */
.L_x_99:
[----:B------:R-:W-:Y:S05]  /*4de0*/  BSYNC B1 ;  /* 0x0000000000017941 */ /* 0x000fea0003800000 */
.L_x_98:
[----:B-----5:R-:W-:Y:S01]  /*4df0*/  LOP3.LUT R7, R7, 0xff, RZ, 0xc0, !PT ;  /* 0x000000ff07077812 */ /* 0x020fe200078ec0ff */
[----:B------:R-:W-:Y:S01]  /*4e00*/  BSSY B1, `(.L_x_100) ;  /* 0x000000b000017945 */ /* 0x000fe20003800000 */
[----:B------:R-:W-:Y:S02]  /*4e10*/  ISETP.LT.OR P2, PT, R33, 0x39, !P1 ;  /* 0x000000392100780c */ /* 0x000fe40004f41670 */
[----:B------:R-:W-:-:S05]  /*4e20*/  F2FP.F16.E5M2.UNPACK_B R7, R7 ;  /* 0x00000007ff07723e */ /* 0x000fca00020004ff */
[----:B0-2---:R-:W-:-:S05]  /*4e30*/  HADD2.F32 R28, -RZ, R7.H0_H0 ;  /* 0x20000007ff1c7230 */ /* 0x005fca0000004100 */
[----:B------:R-:W-:-:S04]  /*4e40*/  FMUL R7, R28, R9 ;  /* 0x000000091c077220 */ /* 0x000fc80000400000 */
[----:B------:R-:W-:-:S05]  /*4e50*/  FFMA R7, R114, R8, R7 ;  /* 0x0000000872077223 */ /* 0x000fca0000000007 */
[----:B------:R-:W-:Y:S02]  /*4e60*/  F2FP.SATFINITE.E5M2.F32.PACK_AB_MERGE_C R29, RZ, R7, RZ ;  /* 0x00000007ff1d723e */ /* 0x000fe400048060ff */
[----:B------:R-:W-:-:S03]  /*4e70*/  PRMT R7, RZ, 0x7610, R7 ;  /* 0x00007610ff077816 */ /* 0x000fc60000000007 */
[----:B------:R0:W-:Y:S01]  /*4e80*/  @!P0 STG.E.U8 desc[UR16][R16.64+0x39], R29 ;  /* 0x0000391d10008986 */ /* 0x0001e2000c101110 */
[----:B------:R-:W-:Y:S05]  /*4e90*/  @P2 BRA `(.L_x_101) ;  /* 0x0000000000042947 */ /* 0x000fea0003800000 */
[----:B------:R2:W5:Y:S02]  /*4ea0*/  LDG.E.U8 R7, desc[UR16][R30.64+0x38] ;  /* 0x000038101e077981 */ /* 0x000564000c1e1100 */
.L_x_101:
[----:B------:R-:W-:Y:S05]  /*4eb0*/  BSYNC B1 ;  /* 0x0000000000017941 */ /* 0x000fea0003800000 */
.L_x_100:
[----:B-----5:R-:W-:Y:S01]  /*4ec0*/  LOP3.LUT R7, R7, 0xff, RZ, 0xc0, !PT ;  /* 0x000000ff07077812 */ /* 0x020fe200078ec0ff */
[----:B------:R-:W-:Y:S01]  /*4ed0*/  BSSY B1, `(.L_x_102) ;  /* 0x000000b000017945 */ /* 0x000fe20003800000 */
[----:B------:R-:W-:Y:S02]  /*4ee0*/  ISETP.LT.OR P1, PT, R33, 0x3a, !P1 ;  /* 0x0000003a2100780c */ /* 0x000fe40004f21670 */
[----:B------:R-:W-:-:S05]  /*4ef0*/  F2FP.F16.E5M2.UNPACK_B R7, R7 ;  /* 0x00000007ff07723e */ /* 0x000fca00020004ff */
[----:B01--4-:R-:W-:Y:S01]  /*4f00*/  HADD2.F32 R16, -RZ, R7.H0_H0 ;  /* 0x20000007ff107230 */ /* 0x013fe20000004100 */
[----:B------:R-:W-:-:S04]  /*4f10*/  PRMT R7, RZ, 0x7610, R7 ;  /* 0x00007610ff077816 */ /* 0x000fc80000000007 */
[----:B------:R-:W-:-:S04]  /*4f20*/  FMUL R16, R16, R9 ;  /* 0x0000000910107220 */ /* 0x000fc80000400000 */
[----:B------:R-:W-:-:S05]  /*4f30*/  FFMA R16, R117, R8, R16 ;  /* 0x0000000875107223 */ /* 0x000fca0000000010 */
[----:B------:R-:W-:-:S05]  /*4f40*/  F2FP.SATFINITE.E5M2.F32.PACK_AB_MERGE_C R17, RZ, R16, RZ ;  /* 0x00000010ff11723e */ /* 0x000fca00048060ff */
[----:B------:R0:W-:Y:S01]  /*4f50*/  @!P2 STG.E.U8 desc[UR16][R14.64+0x38], R17 ;  /* 0x000038110e00a986 */ /* 0x0001e2000c101110 */
[----:B------:R-:W-:Y:S05]  /*4f60*/  @P1 BRA `(.L_x_103) ;  /* 0x0000000000041947 */ /* 0x000fea0003800000 */
[----:B------:R1:W5:Y:S02]  /*4f70*/  LDG.E.U8 R7, desc[UR16][R30.64+0x39] ;  /* 0x000039101e077981 */ /* 0x000364000c1e1100 */
.L_x_103:
[----:B------:R-:W-:Y:S05]  /*4f80*/  BSYNC B1 ;  /* 0x0000000000017941 */ /* 0x000fea0003800000 */
.L_x_102:
[----:B-----5:R-:W-:Y:S01]  /*4f90*/  LOP3.LUT R7, R7, 0xff, RZ, 0xc0, !PT ;  /* 0x000000ff07077812 */ /* 0x020fe200078ec0ff */
[----:B------:R-:W-:Y:S01]  /*4fa0*/  BSSY B1, `(.L_x_104) ;  /* 0x0000013000017945 */ /* 0x000fe20003800000 */
[----:B------:R-:W-:Y:S02]  /*4fb0*/  IADD3 R29, P0, R35, 0x80, RZ ;  /* 0x00000080231d7810 */ /* 0x000fe40007f1e0ff */
[----:B------:R-:W-:-:S03]  /*4fc0*/  F2FP.F16.E5M2.UNPACK_B R7, R7 ;  /* 0x00000007ff07723e */ /* 0x000fc600020004ff */
[----:B0-----:R-:W-:Y:S01]  /*4fd0*/  IMAD.X R17, RZ, RZ, R25, P0 ;  /* 0x000000ffff117224 */ /* 0x001fe200000e0619 */
        /* <DEDUP_REMOVED lines=9> */
[----:B-123--:R-:W-:Y:S02]  /*5070*/  F2FP.SATFINITE.E5M2.F32.PACK_AB_MERGE_C R31, RZ, R7, RZ ;  /* 0x00000007ff1f723e */ /* 0x00efe400048060ff */
[----:B------:R-:W-:Y:S02]  /*5080*/  IADD3.X R17, R17, UR11, R29, P2, !PT ;  /* 0x0000000b11117c10 */ /* 0x000fe400097fe41d */
[----:B------:R-:W-:Y:S01]  /*5090*/  PRMT R7, RZ, 0x7610, R7 ;  /* 0x00007610ff077816 */ /* 0x000fe20000000007 */
[----:B------:R0:W-:Y:S01]  /*50a0*/  @!P1 STG.E.U8 desc[UR16][R14.64+0x39], R31 ;  /* 0x0000391f0e009986 */ /* 0x0001e2000c101110 */
[----:B------:R-:W-:Y:S05]  /*50b0*/  @P4 BRA `(.L_x_105) ;  /* 0x0000000000044947 */ /* 0x000fea0003800000 */
[----:B------:R1:W5:Y:S02]  /*50c0*/  LDG.E.U8 R7, desc[UR16][R16.64] ;  /* 0x0000001010077981 */ /* 0x000364000c1e1100 */
.L_x_105:
[----:B------:R-:W-:Y:S05]  /*50d0*/  BSYNC B1 ;  /* 0x0000000000017941 */ /* 0x000fea0003800000 */
.L_x_104:
[----:B-----5:R-:W-:Y:S01]  /*50e0*/  LOP3.LUT R7, R7, 0xff, RZ, 0xc0, !PT ;  /* 0x000000ff07077812 */ /* 0x020fe200078ec0ff */
[----:B------:R-:W-:Y:S01]  /*50f0*/  BSSY B1, `(.L_x_106) ;  /* 0x000000b000017945 */ /* 0x000fe20003800000 */
[----:B------:R-:W-:Y:S02]  /*5100*/  ISETP.LT.OR P2, PT, R33, 0x2, !P0 ;  /* 0x000000022100780c */ /* 0x000fe40004741670 */
[----:B------:R-:W-:-:S05]  /*5110*/  F2FP.F16.E5M2.UNPACK_B R7, R7 ;  /* 0x00000007ff07723e */ /* 0x000fca00020004ff */
[----:B0-----:R-:W-:Y:S01]  /*5120*/  HADD2.F32 R14, -RZ, R7.H0_H0 ;  /* 0x20000007ff0e7230 */ /* 0x001fe20000004100 */
[----:B------:R-:W-:-:S04]  /*5130*/  PRMT R7, RZ, 0x7610, R7 ;  /* 0x00007610ff077816 */ /* 0x000fc80000000007 */
[----:B------:R-:W-:-:S04]  /*5140*/  FMUL R14, R14, R9 ;  /* 0x000000090e0e7220 */ /* 0x000fc80000400000 */
[----:B------:R-:W-:-:S05]  /*5150*/  FFMA R14, R115, R8, R14 ;  /* 0x00000008730e7223 */ /* 0x000fca000000000e */
[----:B------:R-:W-:-:S05]  /*5160*/  F2FP.SATFINITE.E5M2.F32.PACK_AB_MERGE_C R15, RZ, R14, RZ ;  /* 0x0000000eff0f723e */ /* 0x000fca00048060ff */
[----:B------:R0:W-:Y:S01]  /*5170*/  @!P4 STG.E.U8 desc[UR16][R12.64], R15 ;  /* 0x0000000f0c00c986 */ /* 0x0001e2000c101110 */
[----:B------:R-:W-:Y:S05]  /*5180*/  @P2 BRA `(.L_x_107) ;  /* 0x0000000000042947 */ /* 0x000fea0003800000 */
[----:B------:R2:W5:Y:S02]  /*5190*/  LDG.E.U8 R7, desc[UR16][R16.64+0x1] ;  /* 0x0000011010077981 */ /* 0x000564000c1e1100 */
.L_x_107:
[----:B------:R-:W-:Y:S05]  /*51a0*/  BSYNC B1 ;  /* 0x0000000000017941 */ /* 0x000fea0003800000 */
.L_x_106:
[----:B-----5:R-:W-:Y:S01]  /*51b0*/  LOP3.LUT R7, R7, 0xff, RZ, 0xc0, !PT ;  /* 0x000000ff07077812 */ /* 0x020fe200078ec0ff */
[----:B------:R-:W-:Y:S01]  /*51c0*/  BSSY B1, `(.L_x_108) ;  /* 0x0000013000017945 */ /* 0x000fe20003800000 */
[----:B------:R-:W-:Y:S02]  /*51d0*/  IADD3 R35, P1, R35, 0x88, RZ ;  /* 0x0000008823237810 */ /* 0x000fe40007f3e0ff */
[----:B------:R-:W-:-:S03]  /*51e0*/  F2FP.F16.E5M2.UNPACK_B R7, R7 ;  /* 0x00000007ff07723e */ /* 0x000fc600020004ff */
[----:B------:R-:W-:Y:S01]  /*51f0*/  IMAD.X R24, RZ, RZ, R25, P1 ;  /* 0x000000ffff187224 */ /* 0x000fe200008e0619 */
[----:B------:R-:W-:Y:S01]  /*5200*/  ISETP.GE.AND P1, PT, R34, 0x89, PT ;  /* 0x000000892200780c */ /* 0x000fe20003f26270 */
[----:B------:R-:W-:Y:S02]  /*5210*/  HADD2.F32 R14, -RZ, R7.H0_H0 ;  /* 0x20000007ff0e7230 */ /* 0x000fe40000004100 */
[----:B------:R-:W-:Y:S01]  /*5220*/  IMAD R24, R24, UR6, RZ ;  /* 0x0000000618187c24 */ /* 0x000fe2000f8e02ff */
[----:B------:R-:W-:Y:S01]  /*5230*/  ISETP.LT.OR P5, PT, R33, 0x1, !P1 ;  /* 0x000000012100780c */ /* 0x000fe20004fa1670 */
[----:B------:R-:W-:-:S04]  /*5240*/  IMAD.WIDE.U32 R26, R35, UR6, R26 ;  /* 0x00000006231a7c25 */ /* 0x000fc8000f8e001a */
[----:B------:R-:W-:Y:S01]  /*5250*/  FMUL R7, R14, R9 ;  /* 0x000000090e077220 */ /* 0x000fe20000400000 */
[----:B------:R-:W-:-:S03]  /*5260*/  IMAD R35, R35, UR7, R24 ;  /* 0x0000000723237c24 */ /* 0x000fc6000f8e0218 */
[----:B------:R-:W-:Y:S01]  /*5270*/  FFMA R7, R110, R8, R7 ;  /* 0x000000086e077223 */ /* 0x000fe20000000007 */
[----:B------:R-:W-:-:S04]  /*5280*/  IADD3 R14, P4, R26, UR10, RZ ;  /* 0x0000000a1a0e7c10 */ /* 0x000fc8000ff9e0ff */
[----:B------:R-:W-:Y:S02]  /*5290*/  F2FP.SATFINITE.E5M2.F32.PACK_AB_MERGE_C R25, RZ, R7, RZ ;  /* 0x00000007ff19723e */ /* 0x000fe400048060ff */
[----:B0-----:R-:W-:Y:S02]  /*52a0*/  IADD3.X R15, R27, UR11, R35, P4, !PT ;  /* 0x0000000b1b0f7c10 */ /* 0x001fe4000a7fe423 */
[----:B------:R-:W-:Y:S01]  /*52b0*/  PRMT R7, RZ, 0x7610, R7 ;  /* 0x00007610ff077816 */ /* 0x000fe20000000007 */
[----:B------:R0:W-:Y:S01]  /*52c0*/  @!P2 STG.E.U8 desc[UR16][R12.64+0x1], R25 ;  /* 0x000001190c00a986 */ /* 0x0001e2000c101110 */
[----:B------:R-:W-:Y:S05]  /*52d0*/  @P5 BRA `(.L_x_109) ;  /* 0x0000000000045947 */ /* 0x000fea0003800000 */
[----:B------:R3:W5:Y:S02]  /*52e0*/  LDG.E.U8 R7, desc[UR16][R14.64] ;  /* 0x000000100e077981 */ /* 0x000764000c1e1100 */
.L_x_109:
[----:B------:R-:W-:Y:S05]  /*52f0*/  BSYNC B1 ;  /* 0x0000000000017941 */ /* 0x000fea0003800000 */
.L_x_108:
        /* <DEDUP_REMOVED lines=8> */
[----:B0-----:R-:W-:-:S05]  /*5380*/  F2FP.SATFINITE.E5M2.F32.PACK_AB_MERGE_C R25, RZ, R24, RZ ;  /* 0x00000018ff19723e */ /* 0x001fca00048060ff */
[----:B------:R0:W-:Y:S01]  /*5390*/  @!P5 STG.E.U8 desc[UR16][R10.64], R25 ;  /* 0x000000190a00d986 */ /* 0x0001e2000c101110 */
[----:B------:R-:W-:Y:S05]  /*53a0*/  @P2 BRA `(.L_x_111) ;  /* 0x0000000000042947 */ /* 0x000fea0003800000 */
[----:B------:R4:W5:Y:S02]  /*53b0*/  LDG.E.U8 R7, desc[UR16][R14.64+0x1] ;  /* 0x000001100e077981 */ /* 0x000964000c1e1100 */
.L_x_111:
[----:B------:R-:W-:Y:S05]  /*53c0*/  BSYNC B1 ;  /* 0x0000000000017941 */ /* 0x000fea0003800000 */
.L_x_110:
[----:B-----5:R-:W-:Y:S01]  /*53d0*/  LOP3.LUT R7, R7, 0xff, RZ, 0xc0, !PT ;  /* 0x000000ff07077812 */ /* 0x020fe200078ec0ff */
[----:B------:R-:W-:Y:S01]  /*53e0*/  BSSY B1, `(.L_x_112) ;  /* 0x000000b000017945 */ /* 0x000fe20003800000 */
[----:B------:R-:W-:Y:S02]  /*53f0*/  ISETP.LT.OR P4, PT, R33, 0x9, !P0 ;  /* 0x000000092100780c */ /* 0x000fe40004781670 */
[----:B------:R-:W-:-:S05]  /*5400*/  F2FP.F16.E5M2.UNPACK_B R7, R7 ;  /* 0x00000007ff07723e */ /* 0x000fca00020004ff */
[----:B------:R-:W-:-:S05]  /*5410*/  HADD2.F32 R24, -RZ, R7.H0_H0 ;  /* 0x20000007ff187230 */ /* 0x000fca0000004100 */
[----:B------:R-:W-:-:S04]  /*5420*/  FMUL R7, R24, R9 ;  /* 0x0000000918077220 */ /* 0x000fc80000400000 */
[----:B------:R-:W-:-:S05]  /*5430*/  FFMA R7, R108, R8, R7 ;  /* 0x000000086c077223 */ /* 0x000fca0000000007 */
[----:B0-----:R-:W-:Y:S02]  /*5440*/  F2FP.SATFINITE.E5M2.F32.PACK_AB_MERGE_C R25, RZ, R7, RZ ;  /* 0x00000007ff19723e */ /* 0x001fe400048060ff */
[----:B------:R-:W-:-:S03]  /*5450*/  PRMT R7, RZ, 0x7610, R7 ;  /* 0x00007610ff077816 */ /* 0x000fc60000000007 */
[----:B------:R0:W-:Y:S01]  /*5460*/  @!P2 STG.E.U8 desc[UR16][R10.64+0x1], R25 ;  /* 0x000001190a00a986 */ /* 0x0001e2000c101110 */
[----:B------:R-:W-:Y:S05]  /*5470*/  @P4 BRA `(.L_x_113) ;  /* 0x0000000000044947 */ /* 0x000fea0003800000 */
[----:B------:R0:W5:Y:S02]  /*5480*/  LDG.E.U8 R7, desc[UR16][R16.64+0x8] ;  /* 0x0000081010077981 */ /* 0x000164000c1e1100 */
.L_x_113:
[----:B------:R-:W-:Y:S05]  /*5490*/  BSYNC B1 ;  /* 0x0000000000017941 */ /* 0x000fea0003800000 */
.L_x_112:
        /* <DEDUP_REMOVED lines=12> */
.L_x_115:
[----:B------:R-:W-:Y:S05]  /*5560*/  BSYNC B1 ;  /* 0x0000000000017941 */ /* 0x000fea0003800000 */
.L_x_114:
        /* <DEDUP_REMOVED lines=12> */
.L_x_117:
[----:B------:R-:W-:Y:S05]  /*5630*/  BSYNC B1 ;  /* 0x0000000000017941 */ /* 0x000fea0003800000 */
.L_x_116:
        /* <DEDUP_REMOVED lines=12> */
.L_x_119:
[----:B------:R-:W-:Y:S05]  /*5700*/  BSYNC B1 ;  /* 0x0000000000017941 */ /* 0x000fea0003800000 */
.L_x_118:
        /* <DEDUP_REMOVED lines=12> */
.L_x_121:
[----:B------:R-:W-:Y:S05]  /*57d0*/  BSYNC B1 ;  /* 0x0000000000017941 */ /* 0x000fea0003800000 */
.L_x_120:
        /* <DEDUP_REMOVED lines=12> */
.L_x_123:
[----:B------:R-:W-:Y:S05]  /*58a0*/  BSYNC B1 ;  /* 0x0000000000017941 */ /* 0x000fea0003800000 */
.L_x_122:
        /* <DEDUP_REMOVED lines=12> */
.L_x_125:
[----:B------:R-:W-:Y:S05]  /*5970*/  BSYNC B1 ;  /* 0x0000000000017941 */ /* 0x000fea0003800000 */
.L_x_124:
        /* <DEDUP_REMOVED lines=12> */
.L_x_127:
[----:B------:R-:W-:Y:S05]  /*5a40*/  BSYNC B1 ;  /* 0x0000000000017941 */ /* 0x000fea0003800000 */
.L_x_126:
        /* <DEDUP_REMOVED lines=12> */
.L_x_129:
[----:B------:R-:W-:Y:S05]  /*5b10*/  BSYNC B1 ;  /* 0x0000000000017941 */ /* 0x000fea0003800000 */
.L_x_128:
        /* <DEDUP_REMOVED lines=12> */
.L_x_131:
[----:B------:R-:W-:Y:S05]  /*5be0*/  BSYNC B1 ;  /* 0x0000000000017941 */ /* 0x000fea0003800000 */
.L_x_130:
        /* <DEDUP_REMOVED lines=12> */
.L_x_133:
[----:B------:R-:W-:Y:S05]  /*5cb0*/  BSYNC B1 ;  /* 0x0000000000017941 */ /* 0x000fea0003800000 */
.L_x_132:
        /* <DEDUP_REMOVED lines=12> */
.L_x_135:
[----:B------:R-:W-:Y:S05]  /*5d80*/  BSYNC B1 ;  /* 0x0000000000017941 */ /* 0x000fea0003800000 */
.L_x_134:
        /* <DEDUP_REMOVED lines=12> */
.L_x_137:
[----:B------:R-:W-:Y:S05]  /*5e50*/  BSYNC B1 ;  /* 0x0000000000017941 */ /* 0x000fea0003800000 */
.L_x_136:
        /* <DEDUP_REMOVED lines=12> */
.L_x_139:
[----:B------:R-:W-:Y:S05]  /*5f20*/  BSYNC B1 ;  /* 0x0000000000017941 */ /* 0x000fea0003800000 */
.L_x_138:
        /* <DEDUP_REMOVED lines=12> */
.L_x_141:
[----:B------:R-:W-:Y:S05]  /*5ff0*/  BSYNC B1 ;  /* 0x0000000000017941 */ /* 0x000fea0003800000 */
.L_x_140:
        /* <DEDUP_REMOVED lines=12> */
.L_x_143:
[----:B------:R-:W-:Y:S05]  /*60c0*/  BSYNC B1 ;  /* 0x0000000000017941 */ /* 0x000fea0003800000 */
.L_x_142:
        /* <DEDUP_REMOVED lines=12> */
.L_x_145:
[----:B------:R-:W-:Y:S05]  /*6190*/  BSYNC B1 ;  /* 0x0000000000017941 */ /* 0x000fea0003800000 */
.L_x_144:
        /* <DEDUP_REMOVED lines=12> */
.L_x_147:
[----:B------:R-:W-:Y:S05]  /*6260*/  BSYNC B1 ;  /* 0x0000000000017941 */ /* 0x000fea0003800000 */
.L_x_146:
        /* <DEDUP_REMOVED lines=12> */
.L_x_149:
[----:B------:R-:W-:Y:S05]  /*6330*/  BSYNC B1 ;  /* 0x0000000000017941 */ /* 0x000fea0003800000 */
.L_x_148:
        /* <DEDUP_REMOVED lines=12> */
.L_x_151:
[----:B------:R-:W-:Y:S05]  /*6400*/  BSYNC B1 ;  /* 0x0000000000017941 */ /* 0x000fea0003800000 */
.L_x_150:
        /* <DEDUP_REMOVED lines=12> */
.L_x_153:
[----:B------:R-:W-:Y:S05]  /*64d0*/  BSYNC B1 ;  /* 0x0000000000017941 */ /* 0x000fea0003800000 */
.L_x_152:
        /* <DEDUP_REMOVED lines=12> */
.L_x_155:
[----:B------:R-:W-:Y:S05]  /*65a0*/  BSYNC B1 ;  /* 0x0000000000017941 */ /* 0x000fea0003800000 */
.L_x_154:
        /* <DEDUP_REMOVED lines=12> */
.L_x_157:
[----:B------:R-:W-:Y:S05]  /*6670*/  BSYNC B1 ;  /* 0x0000000000017941 */ /* 0x000fea0003800000 */
.L_x_156:
        /* <DEDUP_REMOVED lines=12> */
.L_x_159:
[----:B------:R-:W-:Y:S05]  /*6740*/  BSYNC B1 ;  /* 0x0000000000017941 */ /* 0x000fea0003800000 */
.L_x_158:
        /* <DEDUP_REMOVED lines=12> */
.L_x_161:
[----:B------:R-:W-:Y:S05]  /*6810*/  BSYNC B1 ;  /* 0x0000000000017941 */ /* 0x000fea0003800000 */
.L_x_160:
        /* <DEDUP_REMOVED lines=12> */
.L_x_163:
[----:B------:R-:W-:Y:S05]  /*68e0*/  BSYNC B1 ;  /* 0x0000000000017941 */ /* 0x000fea0003800000 */
.L_x_162:
[----:B-----5:R-:W-:Y:S01]  /*68f0*/  LOP3.LUT R7, R7, 0xff, RZ, 0xc0, !PT ;  /* 0x000000ff07077812 */ /* 0x020fe200078ec0ff */
[----:B------:R-:W-:Y:S01]  /*6900*/  BSSY B1, `(.L_x_164) ;  /* 0x000000b000017945 */ /* 0x000fe20003800000 */
[----:B------:R-:W-:Y:S02]  /*6910*/  ISETP.LT.OR P2, PT, R33, 0x39, !P1 ;  /* 0x000000392100780c */ /* 0x000fe40004f41670 */
[----:B------:R-:W-:-:S05]  /*6920*/  F2FP.F16.E5M2.UNPACK_B R7, R7 ;  /* 0x00000007ff07723e */ /* 0x000fca00020004ff */
[----:B012---:R-:W-:-:S05]  /*6930*/  HADD2.F32 R16, -RZ, R7.H0_H0 ;  /* 0x20000007ff107230 */ /* 0x007fca0000004100 */
[----:B------:R-:W-:-:S04]  /*6940*/  FMUL R7, R16, R9 ;  /* 0x0000000910077220 */ /* 0x000fc80000400000 */
[----:B------:R-:W-:-:S05]  /*6950*/  FFMA R7, R18, R8, R7 ;  /* 0x0000000812077223 */ /* 0x000fca0000000007 */
[----:B------:R-:W-:Y:S02]  /*6960*/  F2FP.SATFINITE.E5M2.F32.PACK_AB_MERGE_C R17, RZ, R7, RZ ;  /* 0x00000007ff11723e */ /* 0x000fe400048060ff */
[----:B------:R-:W-:-:S03]  /*6970*/  PRMT R7, RZ, 0x7610, R7 ;  /* 0x00007610ff077816 */ /* 0x000fc60000000007 */
[----:B------:R0:W-:Y:S01]  /*6980*/  @!P0 STG.E.U8 desc[UR16][R12.64+0x39], R17 ;  /* 0x000039110c008986 */ /* 0x0001e2000c101110 */
[----:B------:R-:W-:Y:S05]  /*6990*/  @P2 BRA `(.L_x_165) ;  /* 0x0000000000042947 */ /* 0x000fea0003800000 */
[----:B------:R1:W5:Y:S02]  /*69a0*/  LDG.E.U8 R7, desc[UR16][R14.64+0x38] ;  /* 0x000038100e077981 */ /* 0x000364000c1e1100 */
.L_x_165:
[----:B------:R-:W-:Y:S05]  /*69b0*/  BSYNC B1 ;  /* 0x0000000000017941 */ /* 0x000fea0003800000 */
.L_x_164:
        /* <DEDUP_REMOVED lines=12> */
.L_x_167:
[----:B------:R-:W-:Y:S05]  /*6a80*/  BSYNC B1 ;  /* 0x0000000000017941 */ /* 0x000fea0003800000 */
.L_x_166:
[----:B------:R-:W-:Y:S05]  /*6a90*/  @P1 BRA `(.L_x_168) ;  /* 0x0000001000301947 */ /* 0x000fea0003800000 */
[----:B-----5:R-:W-:-:S04]  /*6aa0*/  LOP3.LUT R7, R7, 0xff, RZ, 0xc0, !PT ;  /* 0x000000ff07077812 */ /* 0x020fc800078ec0ff */
[----:B------:R-:W-:-:S05]  /*6ab0*/  F2FP.F16.E5M2.UNPACK_B R7, R7 ;  /* 0x00000007ff07723e */ /* 0x000fca00020004ff */
[----:B------:R-:W-:-:S05]  /*6ac0*/  HADD2.F32 R12, -RZ, R7.H0_H0 ;  /* 0x20000007ff0c7230 */ /* 0x000fca0000004100 */
[----:B------:R-:W-:-:S04]  /*6ad0*/  FMUL R7, R12, R9 ;  /* 0x000000090c077220 */ /* 0x000fc80000400000 */
[----:B------:R-:W-:-:S05]  /*6ae0*/  FFMA R7, R20, R8, R7 ;  /* 0x0000000814077223 */ /* 0x000fca0000000007 */
[----:B------:R-:W-:-:S05]  /*6af0*/  F2FP.SATFINITE.E5M2.F32.PACK_AB_MERGE_C R7, RZ, R7, RZ ;  /* 0x00000007ff07723e */ /* 0x000fca00048060ff */
[----:B------:R0:W-:Y:S01]  /*6b00*/  STG.E.U8 desc[UR16][R10.64+0x39], R7 ;  /* 0x000039070a007986 */ /* 0x0001e2000c101110 */
[----:B------:R-:W-:Y:S05]  /*6b10*/  BRA `(.L_x_168) ;  /* 0x0000001000107947 */ /* 0x000fea0003800000 */
.L_x_39:
[C---:B------:R-:W-:Y:S01]  /*6b20*/  ISETP.GE.AND P0, PT, R34.reuse, 0x1, PT ;  /* 0x000000012200780c */ /* 0x040fe20003f06270 */
[-C--:B--2---:R-:W-:Y:S01]  /*6b30*/  FMUL R147, R147, R8.reuse ;  /* 0x0000000893937220 */ /* 0x084fe20000400000 */
[----:B------:R-:W-:Y:S01]  /*6b40*/  ISETP.GE.AND P2, PT, R34, 0x9, PT ;  /* 0x000000092200780c */ /* 0x000fe20003f46270 */
[-C--:B------:R-:W-:Y:S01]  /*6b50*/  FMUL R142, R142, R8.reuse ;  /* 0x000000088e8e7220 */ /* 0x080fe20000400000 */
[----:B------:R-:W-:Y:S01]  /*6b60*/  ISETP.LT.OR P1, PT, R33, 0x1, !P0 ;  /* 0x000000012100780c */ /* 0x000fe20004721670 */
[-C--:B------:R-:W-:Y:S01]  /*6b70*/  FMUL R145, R145, R8.reuse ;  /* 0x0000000891917220 */ /* 0x080fe20000400000 */
[----:B------:R-:W-:Y:S01]  /*6b80*/  F2FP.SATFINITE.E5M2.F32.PACK_AB_MERGE_C R147, RZ, R147, RZ ;  /* 0x00000093ff93723e */ /* 0x000fe200048060ff */
[-C--:B------:R-:W-:Y:S01]  /*6b90*/  FMUL R140, R140, R8.reuse ;  /* 0x000000088c8c7220 */ /* 0x080fe20000400000 */
[----:B------:R-:W-:Y:S01]  /*6ba0*/  ISETP.LT.OR P4, PT, R33, 0x2, !P0 ;  /* 0x000000022100780c */ /* 0x000fe20004781670 */
[-C--:B------:R-:W-:Y:S01]  /*6bb0*/  FMUL R143, R143, R8.reuse ;  /* 0x000000088f8f7220 */ /* 0x080fe20000400000 */
[C---:B------:R-:W-:Y:S01]  /*6bc0*/  ISETP.LT.OR P5, PT, R33.reuse, 0x1, !P2 ;  /* 0x000000012100780c */ /* 0x040fe200057a1670 */
[-C--:B------:R-:W-:Y:S01]  /*6bd0*/  FMUL R138, R138, R8.reuse ;  /* 0x000000088a8a7220 */ /* 0x080fe20000400000 */
[----:B------:R-:W-:Y:S01]  /*6be0*/  ISETP.LT.OR P6, PT, R33, 0x2, !P2 ;  /* 0x000000022100780c */ /* 0x000fe200057c1670 */
[----:B------:R-:W-:Y:S01]  /*6bf0*/  FMUL R141, R141, R8 ;  /* 0x000000088d8d7220 */ /* 0x000fe20000400000 */
[----:B------:R-:W-:Y:S01]  /*6c00*/  F2FP.SATFINITE.E5M2.F32.PACK_AB_MERGE_C R7, RZ, R142, RZ ;  /* 0x0000008eff07723e */ /* 0x000fe200048060ff */
[-C--:B------:R-:W-:Y:S01]  /*6c10*/  FMUL R136, R136, R8.reuse ;  /* 0x0000000888887220 */ /* 0x080fe20000400000 */
[----:B------:R-:W-:Y:S01]  /*6c20*/  F2FP.SATFINITE.E5M2.F32.PACK_AB_MERGE_C R145, RZ, R145, RZ ;  /* 0x00000091ff91723e */ /* 0x000fe200048060ff */
[----:B------:R-:W-:Y:S01]  /*6c30*/  @!P1 STG.E.U8 desc[UR16][R16.64], R147 ;  /* 0x0000009310009986 */ /* 0x000fe2000c101110 */
[----:B------:R-:W-:Y:S01]  /*6c40*/  ISETP.LT.OR P1, PT, R33, 0x9, !P0 ;  /* 0x000000092100780c */ /* 0x000fe20004721670 */
[----:B------:R-:W-:Y:S01]  /*6c50*/  FMUL R139, R139, R8 ;  /* 0x000000088b8b7220 */ /* 0x000fe20000400000 */
[----:B------:R-:W-:Y:S01]  /*6c60*/  F2FP.SATFINITE.E5M2.F32.PACK_AB_MERGE_C R25, RZ, R140, RZ ;  /* 0x0000008cff19723e */ /* 0x000fe200048060ff */
[----:B------:R0:W-:Y:S01]  /*6c70*/  @!P4 STG.E.U8 desc[UR16][R16.64+0x1], R7 ;  /* 0x000001071000c986 */ /* 0x0001e2000c101110 */
[----:B------:R-:W-:Y:S01]  /*6c80*/  F2FP.SATFINITE.E5M2.F32.PACK_AB_MERGE_C R143, RZ, R143, RZ ;  /* 0x0000008fff8f723e */ /* 0x000fe200048060ff */
[-C--:B------:R-:W-:Y:S01]  /*6c90*/  FMUL R134, R134, R8.reuse ;  /* 0x0000000886867220 */ /* 0x080fe20000400000 */
[C---:B------:R-:W-:Y:S01]  /*6ca0*/  ISETP.LT.OR P4, PT, R33.reuse, 0xa, !P0 ;  /* 0x0000000a2100780c */ /* 0x040fe20004781670 */
[----:B------:R-:W-:Y:S01]  /*6cb0*/  @!P5 STG.E.U8 desc[UR16][R14.64], R145 ;  /* 0x000000910e00d986 */ /* 0x000fe2000c101110 */
[----:B------:R-:W-:Y:S01]  /*6cc0*/  ISETP.LT.OR P5, PT, R33, 0x9, !P2 ;  /* 0x000000092100780c */ /* 0x000fe200057a1670 */
[-C--:B------:R-:W-:Y:S01]  /*6cd0*/  FMUL R137, R137, R8.reuse ;  /* 0x0000000889897220 */ /* 0x080fe20000400000 */
[----:B------:R-:W-:Y:S01]  /*6ce0*/  F2FP.SATFINITE.E5M2.F32.PACK_AB_MERGE_C R141, RZ, R141, RZ ;  /* 0x0000008dff8d723e */ /* 0x000fe200048060ff */
[----:B------:R1:W-:Y:S01]  /*6cf0*/  @!P6 STG.E.U8 desc[UR16][R14.64+0x1], R25 ;  /* 0x000001190e00e986 */ /* 0x0003e2000c101110 */
[C---:B------:R-:W-:Y:S01]  /*6d00*/  ISETP.LT.OR P6, PT, R33.reuse, 0xa, !P2 ;  /* 0x0000000a2100780c */ /* 0x040fe200057c1670 */
[-C--:B------:R-:W-:Y:S01]  /*6d10*/  FMUL R132, R132, R8.reuse ;  /* 0x0000000884847220 */ /* 0x080fe20000400000 */
[----:B------:R-:W-:Y:S01]  /*6d20*/  F2FP.SATFINITE.E5M2.F32.PACK_AB_MERGE_C R139, RZ, R139, RZ ;  /* 0x0000008bff8b723e */ /* 0x000fe200048060ff */
[----:B------:R-:W-:Y:S01]  /*6d30*/  @!P1 STG.E.U8 desc[UR16][R16.64+0x8], R143 ;  /* 0x0000088f10009986 */ /* 0x000fe2000c101110 */
[----:B------:R-:W-:Y:S01]  /*6d40*/  ISETP.LT.OR P1, PT, R33, 0x11, !P0 ;  /* 0x000000112100780c */ /* 0x000fe20004721670 */
[----:B------:R-:W-:Y:S01]  /*6d50*/  FMUL R135, R135, R8 ;  /* 0x0000000887877220 */ /* 0x000fe20000400000 */
[----:B0-----:R-:W-:Y:S01]  /*6d60*/  F2FP.SATFINITE.E5M2.F32.PACK_AB_MERGE_C R7, RZ, R138, RZ ;  /* 0x0000008aff07723e */ /* 0x001fe200048060ff */
[-C--:B------:R-:W-:Y:S01]  /*6d70*/  FMUL R130, R130, R8.reuse ;  /* 0x0000000882827220 */ /* 0x080fe20000400000 */
[----:B------:R-:W-:Y:S01]  /*6d80*/  F2FP.SATFINITE.E5M2.F32.PACK_AB_MERGE_C R137, RZ, R137, RZ ;  /* 0x00000089ff89723e */ /* 0x000fe200048060ff */
[----:B------:R-:W-:Y:S01]  /*6d90*/  FMUL R133, R133, R8 ;  /* 0x0000000885857220 */ /* 0x000fe20000400000 */
[----:B------:R-:W-:Y:S01]  /*6da0*/  F2FP.SATFINITE.E5M2.F32.PACK_AB_MERGE_C R135, RZ, R135, RZ ;  /* 0x00000087ff87723e */ /* 0x000fe200048060ff */
[----:B------:R0:W-:Y:S01]  /*6db0*/  @!P4 STG.E.U8 desc[UR16][R16.64+0x9], R7 ;  /* 0x000009071000c986 */ /* 0x0001e2000c101110 */
[----:B-1----:R-:W-:Y:S01]  /*6dc0*/  F2FP.SATFINITE.E5M2.F32.PACK_AB_MERGE_C R25, RZ, R136, RZ ;  /* 0x00000088ff19723e */ /* 0x002fe200048060ff */
        /* <DEDUP_REMOVED lines=15> */
[-C--:B------:R-:W-:Y:S01]  /*6ec0*/  FMUL R127, R127, R8.reuse ;  /* 0x000000087f7f7220 */ /* 0x080fe20000400000 */
[----:B------:R-:W-:Y:S01]  /*6ed0*/  FMUL R122, R122, R8 ;  /* 0x000000087a7a7220 */ /* 0x000fe20000400000 */
[----:B------:R-:W-:Y:S01]  /*6ee0*/  F2FP.SATFINITE.E5M2.F32.PACK_AB_MERGE_C R129, RZ, R129, RZ ;  /* 0x00000081ff81723e */ /* 0x000fe200048060ff */
[----:B------:R0:W-:Y:S01]  /*6ef0*/  @!P4 STG.E.U8 desc[UR16][R16.64+0x11], R7 ;  /* 0x000011071000c986 */ /* 0x0001e2000c101110 */
[----:B-1----:R-:W-:Y:S01]  /*6f00*/  F2FP.SATFINITE.E5M2.F32.PACK_AB_MERGE_C R25, RZ, R132, RZ ;  /* 0x00000084ff19723e */ /* 0x002fe200048060ff */
[-C--:B------:R-:W-:Y:S01]  /*6f10*/  FMUL R125, R125, R8.reuse ;  /* 0x000000087d7d7220 */ /* 0x080fe20000400000 */
[C---:B------:R-:W-:Y:S01]  /*6f20*/  ISETP.LT.OR P4, PT, R33.reuse, 0x1a, !P0 ;  /* 0x0000001a2100780c */ /* 0x040fe20004781670 */
[----:B------:R-:W-:Y:S01]  /*6f30*/  @!P5 STG.E.U8 desc[UR16][R14.64+0x10], R137 ;  /* 0x000010890e00d986 */ /* 0x000fe2000c101110 */
[C---:B------:R-:W-:Y:S01]  /*6f40*/  ISETP.LT.OR P5, PT, R33.reuse, 0x19, !P2 ;  /* 0x000000192100780c */ /* 0x040fe200057a1670 */
[-C--:B------:R-:W-:Y:S01]  /*6f50*/  FMUL R120, R120, R8.reuse ;  /* 0x0000000878787220 */ /* 0x080fe20000400000 */
[----:B------:R-:W-:Y:S01]  /*6f60*/  F2FP.SATFINITE.E5M2.F32.PACK_AB_MERGE_C R127, RZ, R127, RZ ;  /* 0x0000007fff7f723e */ /* 0x000fe200048060ff */
[----:B------:R1:W-:Y:S01]  /*6f70*/  @!P6 STG.E.U8 desc[UR16][R14.64+0x11], R25 ;  /* 0x000011190e00e986 */ /* 0x0003e2000c101110 */
[----:B------:R-:W-:Y:S01]  /*6f80*/  ISETP.LT.OR P6, PT, R33, 0x1a, !P2 ;  /* 0x0000001a2100780c */ /* 0x000fe200057c1670 */
        /* <DEDUP_REMOVED lines=8> */
[-C--:B------:R-:W-:Y:S01]  /*7010*/  FMUL R116, R116, R8.reuse ;  /* 0x0000000874747220 */ /* 0x080fe20000400000 */
[----:B------:R-:W-:Y:S01]  /*7020*/  FMUL R114, R114, R8 ;  /* 0x0000000872727220 */ /* 0x000fe20000400000 */
[----:B-1----:R-:W-:Y:S01]  /*7030*/  F2FP.SATFINITE.E5M2.F32.PACK_AB_MERGE_C R25, RZ, R128, RZ ;  /* 0x00000080ff19723e */ /* 0x002fe200048060ff */
[----:B------:R0:W-:Y:S01]  /*7040*/  @!P4 STG.E.U8 desc[UR16][R16.64+0x19], R7 ;  /* 0x000019071000c986 */ /* 0x0001e2000c101110 */
[----:B------:R-:W-:Y:S01]  /*7050*/  ISETP.LT.OR P4, PT, R33, 0x22, !P0 ;  /* 0x000000222100780c */ /* 0x000fe20004781670 */
[-C--:B------:R-:W-:Y:S01]  /*7060*/  FMUL R119, R119, R8.reuse ;  /* 0x0000000877777220 */ /* 0x080fe20000400000 */
[----:B------:R-:W-:Y:S01]  /*7070*/  F2FP.SATFINITE.E5M2.F32.PACK_AB_MERGE_C R121, RZ, R121, RZ ;  /* 0x00000079ff79723e */ /* 0x000fe200048060ff */
[----:B------:R-:W-:Y:S01]  /*7080*/  @!P5 STG.E.U8 desc[UR16][R14.64+0x18], R133 ;  /* 0x000018850e00d986 */ /* 0x000fe2000c101110 */
[----:B------:R-:W-:Y:S01]  /*7090*/  ISETP.LT.OR P5, PT, R33, 0x21, !P2 ;  /* 0x000000212100780c */ /* 0x000fe200057a1670 */
[----:B------:R-:W-:Y:S01]  /*70a0*/  FMUL R117, R117, R8 ;  /* 0x0000000875757220 */ /* 0x000fe20000400000 */
[----:B------:R-:W-:Y:S01]  /*70b0*/  F2FP.SATFINITE.E5M2.F32.PACK_AB_MERGE_C R27, RZ, R114, RZ ;  /* 0x00000072ff1b723e */ /* 0x000fe200048060ff */
[----:B------:R1:W-:Y:S01]  /*70c0*/  @!P6 STG.E.U8 desc[UR16][R14.64+0x19], R25 ;  /* 0x000019190e00e986 */ /* 0x0003e2000c101110 */
[----:B------:R-:W-:Y:S01]  /*70d0*/  ISETP.LT.OR P6, PT, R33, 0x22, !P2 ;  /* 0x000000222100780c */ /* 0x000fe200057c1670 */
[-C--:B------:R-:W-:Y:S01]  /*70e0*/  FMUL R112, R112, R8.reuse ;  /* 0x0000000870707220 */ /* 0x080fe20000400000 */
[-C--:B------:R-:W-:Y:S01]  /*70f0*/  FMUL R115, R115, R8.reuse ;  /* 0x0000000873737220 */ /* 0x080fe20000400000 */
        /* <DEDUP_REMOVED lines=39> */
[-C--:B------:R-:W-:Y:S01]  /*7370*/  FMUL R103, R103, R8.reuse ;  /* 0x0000000867677220 */ /* 0x080fe20000400000 */
[----:B------:R-:W-:Y:S01]  /*7380*/  @!P1 STG.E.U8 desc[UR16][R16.64+0x30], R123 ;  /* 0x0000307b10009986 */ /* 0x000fe2000c101110 */
[----:B------:R-:W-:Y:S01]  /*7390*/  ISETP.LT.OR P1, PT, R33, 0x39, !P0 ;  /* 0x000000392100780c */ /* 0x000fe20004721670 */
[-C--:B------:R-:W-:Y:S01]  /*73a0*/  FMUL R101, R101, R8.reuse ;  /* 0x0000000865657220 */ /* 0x080fe20000400000 */
[----:B------:R-:W-:Y:S01]  /*73b0*/  ISETP.LT.OR P0, PT, R33, 0x3a, !P0 ;  /* 0x0000003a2100780c */ /* 0x000fe20004701670 */
[----:B------:R-:W-:Y:S01]  /*73c0*/  FMUL R96, R96, R8 ;  /* 0x0000000860607220 */ /* 0x000fe20000400000 */
[----:B0-----:R-:W-:Y:S01]  /*73d0*/  F2FP.SATFINITE.E5M2.F32.PACK_AB_MERGE_C R7, RZ, R118, RZ ;  /* 0x00000076ff07723e */ /* 0x001fe200048060ff */
[-C--:B------:R-:W-:Y:S01]  /*73e0*/  FMUL R94, R94, R8.reuse ;  /* 0x000000085e5e7220 */ /* 0x080fe20000400000 */
[----:B------:R-:W-:Y:S01]  /*73f0*/  F2FP.SATFINITE.E5M2.F32.PACK_AB_MERGE_C R105, RZ, R105, RZ ;  /* 0x00000069ff69723e */ /* 0x000fe200048060ff */
[----:B------:R-:W-:Y:S01]  /*7400*/  FMUL R97, R97, R8 ;  /* 0x0000000861617220 */ /* 0x000fe20000400000 */
[----:B-1----:R-:W-:Y:S01]  /*7410*/  F2FP.SATFINITE.E5M2.F32.PACK_AB_MERGE_C R25, RZ, R116, RZ ;  /* 0x00000074ff19723e */ /* 0x002fe200048060ff */
[----:B------:R0:W-:Y:S01]  /*7420*/  @!P4 STG.E.U8 desc[UR16][R16.64+0x31], R7 ;  /* 0x000031071000c986 */ /* 0x0001e2000c101110 */
[----:B------:R-:W-:Y:S01]  /*7430*/  ISETP.LT.OR P4, PT, R33, 0x39, !P2 ;  /* 0x000000392100780c */ /* 0x000fe20005781670 */
[-C--:B------:R-:W-:Y:S01]  /*7440*/  FMUL R99, R99, R8.reuse ;  /* 0x0000000863637220 */ /* 0x080fe20000400000 */
[----:B------:R-:W-:Y:S01]  /*7450*/  ISETP.LT.OR P2, PT, R33, 0x3a, !P2 ;  /* 0x0000003a2100780c */ /* 0x000fe20005741670 */
[----:B------:R-:W-:Y:S01]  /*7460*/  @!P5 STG.E.U8 desc[UR16][R14.64+0x30], R121 ;  /* 0x000030790e00d986 */ /* 0x000fe2000c101110 */
[----:B------:R-:W-:Y:S01]  /*7470*/  F2FP.SATFINITE.E5M2.F32.PACK_AB_MERGE_C R103, RZ, R103, RZ ;  /* 0x00000067ff67723e */ /* 0x000fe200048060ff */
[-C--:B------:R-:W-:Y:S01]  /*7480*/  FMUL R92, R92, R8.reuse ;  /* 0x000000085c5c7220 */ /* 0x080fe20000400000 */
[----:B------:R-:W-:Y:S01]  /*7490*/  F2FP.SATFINITE.E5M2.F32.PACK_AB_MERGE_C R101, RZ, R101, RZ ;  /* 0x00000065ff65723e */ /* 0x000fe200048060ff */
[----:B------:R-:W-:Y:S01]  /*74a0*/  @!P6 STG.E.U8 desc[UR16][R14.64+0x31], R25 ;  /* 0x000031190e00e986 */ /* 0x000fe2000c101110 */
[----:B------:R-:W-:Y:S01]  /*74b0*/  F2FP.SATFINITE.E5M2.F32.PACK_AB_MERGE_C R97, RZ, R97, RZ ;  /* 0x00000061ff61723e */ /* 0x000fe200048060ff */
[-C--:B------:R-:W-:Y:S01]  /*74c0*/  FMUL R88, R88, R8.reuse ;  /* 0x0000000858587220 */ /* 0x080fe20000400000 */
[-C--:B------:R-:W-:Y:S01]  /*74d0*/  FMUL R95, R95, R8.reuse ;  /* 0x000000085f5f7220 */ /* 0x080fe20000400000 */
[----:B------:R-:W-:Y:S01]  /*74e0*/  @!P0 STG.E.U8 desc[UR16][R16.64+0x39], R27 ;  /* 0x0000391b10008986 */ /* 0x000fe2000c101110 */
[----:B------:R-:W-:Y:S01]  /*74f0*/  ISETP.GE.AND P0, PT, R34, 0x81, PT ;  /* 0x000000812200780c */ /* 0x000fe20003f06270 */
[----:B------:R-:W-:Y:S01]  /*7500*/  FMUL R93, R93, R8 ;  /* 0x000000085d5d7220 */ /* 0x000fe20000400000 */
[----:B0-----:R-:W-:Y:S01]  /*7510*/  F2FP.SATFINITE.E5M2.F32.PACK_AB_MERGE_C R7, RZ, R112, RZ ;  /* 0x00000070ff07723e */ /* 0x001fe200048060ff */
[----:B------:R0:W-:Y:S01]  /*7520*/  @!P1 STG.E.U8 desc[UR16][R16.64+0x38], R119 ;  /* 0x0000387710009986 */ /* 0x0001e2000c101110 */
[C---:B------:R-:W-:Y:S01]  /*7530*/  ISETP.LT.OR P6, PT, R33.reuse, 0x1, !P0 ;  /* 0x000000012100780c */ /* 0x040fe200047c1670 */
[-C--:B------:R-:W-:Y:S01]  /*7540*/  FMUL R90, R90, R8.reuse ;  /* 0x000000085a5a7220 */ /* 0x080fe20000400000 */
[----:B------:R-:W-:Y:S01]  /*7550*/  ISETP.LT.OR P5, PT, R33, 0x2, !P0 ;  /* 0x000000022100780c */ /* 0x000fe200047a1670 */
[----:B------:R-:W-:Y:S01]  /*7560*/  @!P4 STG.E.U8 desc[UR16][R14.64+0x38], R117 ;  /* 0x000038750e00c986 */ /* 0x000fe2000c101110 */
[----:B------:R-:W-:Y:S01]  /*7570*/  ISETP.GE.AND P1, PT, R34, 0x89, PT ;  /* 0x000000892200780c */ /* 0x000fe20003f26270 */
[-C--:B------:R-:W-:Y:S01]  /*7580*/  FMUL R23, R23, R8.reuse ;  /* 0x0000000817177220 */ /* 0x080fe20000400000 */
[----:B------:R-:W-:Y:S01]  /*7590*/  F2FP.SATFINITE.E5M2.F32.PACK_AB_MERGE_C R99, RZ, R99, RZ ;  /* 0x00000063ff63723e */ /* 0x000fe200048060ff */
[----:B------:R1:W-:Y:S01]  /*75a0*/  @!P2 STG.E.U8 desc[UR16][R14.64+0x39], R7 ;  /* 0x000039070e00a986 */ /* 0x0003e2000c101110 */
[----:B------:R-:W-:Y:S01]  /*75b0*/  ISETP.LT.OR P4, PT, R33, 0x1, !P1 ;  /* 0x000000012100780c */ /* 0x000fe20004f81670 */
[-C--:B------:R-:W-:Y:S01]  /*75c0*/  FMUL R91, R91, R8.reuse ;  /* 0x000000085b5b7220 */ /* 0x080fe20000400000 */
[----:B------:R-:W-:Y:S01]  /*75d0*/  ISETP.LT.OR P2, PT, R33, 0xa, !P0 ;  /* 0x0000000a2100780c */ /* 0x000fe20004741670 */
[----:B------:R-:W-:Y:S01]  /*75e0*/  FMUL R89, R89, R8 ;  /* 0x0000000859597220 */ /* 0x000fe20000400000 */
[----:B0-----:R-:W-:Y:S01]  /*75f0*/  F2FP.SATFINITE.E5M2.F32.PACK_AB_MERGE_C R17, RZ, R110, RZ ;  /* 0x0000006eff11723e */ /* 0x001fe200048060ff */
[----:B------:R-:W-:Y:S01]  /*7600*/  @!P6 STG.E.U8 desc[UR16][R12.64], R115 ;  /* 0x000000730c00e986 */ /* 0x000fe2000c101110 */
[C---:B------:R-:W-:Y:S01]  /*7610*/  ISETP.LT.OR P6, PT, R33.reuse, 0x2, !P1 ;  /* 0x000000022100780c */ /* 0x040fe20004fc1670 */
[-C--:B------:R-:W-:Y:S01]  /*7620*/  FMUL R22, R22, R8.reuse ;  /* 0x0000000816167220 */ /* 0x080fe20000400000 */
[----:B------:R-:W-:Y:S01]  /*7630*/  F2FP.SATFINITE.E5M2.F32.PACK_AB_MERGE_C R95, RZ, R95, RZ ;  /* 0x0000005fff5f723e */ /* 0x000fe200048060ff */
[----:B------:R-:W-:Y:S01]  /*7640*/  @!P5 STG.E.U8 desc[UR16][R12.64+0x1], R17 ;  /* 0x000001110c00d986 */ /* 0x000fe2000c101110 */
[----:B------:R-:W-:Y:S01]  /*7650*/  ISETP.LT.OR P5, PT, R33, 0x9, !P0 ;  /* 0x000000092100780c */ /* 0x000fe200047a1670 */
[----:B------:R-:W-:Y:S01]  /*7660*/  FMUL R19, R19, R8 ;  /* 0x0000000813137220 */ /* 0x000fe20000400000 */
[----:B-1----:R-:W-:Y:S01]  /*7670*/  F2FP.SATFINITE.E5M2.F32.PACK_AB_MERGE_C R7, RZ, R108, RZ ;  /* 0x0000006cff07723e */ /* 0x002fe200048060ff */
[----:B------:R-:W-:Y:S01]  /*7680*/  @!P4 STG.E.U8 desc[UR16][R10.64], R113 ;  /* 0x000000710a00c986 */ /* 0x000fe2000c101110 */
[----:B------:R-:W-:Y:S01]  /*7690*/  F2FP.SATFINITE.E5M2.F32.PACK_AB_MERGE_C R15, RZ, R106, RZ ;  /* 0x0000006aff0f723e */ /* 0x000fe200048060ff */
[-C--:B------:R-:W-:Y:S01]  /*76a0*/  FMUL R18, R18, R8.reuse ;  /* 0x0000000812127220 */ /* 0x080fe20000400000 */
[----:B------:R-:W-:Y:S01]  /*76b0*/  ISETP.LT.OR P4, PT, R33, 0x9, !P1 ;  /* 0x000000092100780c */ /* 0x000fe20004f81670 */
[-C--:B------:R-:W-:Y:S01]  /*76c0*/  FMUL R21, R21, R8.reuse ;  /* 0x0000000815157220 */ /* 0x080fe20000400000 */
[----:B------:R-:W-:Y:S01]  /*76d0*/  F2FP.SATFINITE.E5M2.F32.PACK_AB_MERGE_C R93, RZ, R93, RZ ;  /* 0x0000005dff5d723e */ /* 0x000fe200048060ff */
[----:B------:R0:W-:Y:S01]  /*76e0*/  @!P6 STG.E.U8 desc[UR16][R10.64+0x1], R7 ;  /* 0x000001070a00e986 */ /* 0x0001e2000c101110 */
[C---:B------:R-:W-:Y:S01]  /*76f0*/  ISETP.LT.OR P6, PT, R33.reuse, 0xa, !P1 ;  /* 0x0000000a2100780c */ /* 0x040fe20004fc1670 */
[----:B------:R-:W-:Y:S01]  /*7700*/  FMUL R20, R20, R8 ;  /* 0x0000000814147220 */ /* 0x000fe20000400000 */
[----:B------:R-:W-:Y:S01]  /*7710*/  F2FP.SATFINITE.E5M2.F32.PACK_AB_MERGE_C R23, RZ, R23, RZ ;  /* 0x00000017ff17723e */ /* 0x000fe200048060ff */
[----:B------:R1:W-:Y:S01]  /*7720*/  @!P2 STG.E.U8 desc[UR16][R12.64+0x9], R15 ;  /* 0x0000090f0c00a986 */ /* 0x0003e2000c101110 */
[----:B------:R-:W-:-:S02]  /*7730*/  ISETP.LT.OR P2, PT, R33, 0x12, !P0 ;  /* 0x000000122100780c */ /* 0x000fc40004741670 */
[----:B------:R-:W-:Y:S01]  /*7740*/  F2FP.SATFINITE.E5M2.F32.PACK_AB_MERGE_C R91, RZ, R91, RZ ;  /* 0x0000005bff5b723e */ /* 0x000fe200048060ff */
[----:B------:R-:W-:Y:S01]  /*7750*/  @!P5 STG.E.U8 desc[UR16][R12.64+0x8], R109 ;  /* 0x0000086d0c00d986 */ /* 0x000fe2000c101110 */
[C---:B------:R-:W-:Y:S02]  /*7760*/  ISETP.LT.OR P5, PT, R33.reuse, 0x11, !P0 ;  /* 0x000000112100780c */ /* 0x040fe400047a1670 */
[----:B------:R-:W-:Y:S01]  /*7770*/  F2FP.SATFINITE.E5M2.F32.PACK_AB_MERGE_C R89, RZ, R89, RZ ;  /* 0x00000059ff59723e */ /* 0x000fe200048060ff */
[----:B------:R-:W-:Y:S01]  /*7780*/  @!P4 STG.E.U8 desc[UR16][R10.64+0x8], R111 ;  /* 0x0000086f0a00c986 */ /* 0x000fe2000c101110 */
[----:B0-----:R-:W-:Y:S02]  /*7790*/  F2FP.SATFINITE.E5M2.F32.PACK_AB_MERGE_C R7, RZ, R104, RZ ;  /* 0x00000068ff07723e */ /* 0x001fe400048060ff */
[C---:B------:R-:W-:Y:S02]  /*77a0*/  ISETP.LT.OR P4, PT, R33.reuse, 0x11, !P1 ;  /* 0x000000112100780c */ /* 0x040fe40004f81670 */
[----:B-1----:R-:W-:Y:S01]  /*77b0*/  F2FP.SATFINITE.E5M2.F32.PACK_AB_MERGE_C R15, RZ, R100, RZ ;  /* 0x00000064ff0f723e */ /* 0x002fe200048060ff */
[----:B------:R0:W-:Y:S01]  /*77c0*/  @!P6 STG.E.U8 desc[UR16][R10.64+0x9], R7 ;  /* 0x000009070a00e986 */ /* 0x0001e2000c101110 */
[----:B------:R-:W-:-:S02]  /*77d0*/  ISETP.LT.OR P6, PT, R33, 0x12, !P1 ;  /* 0x000000122100780c */ /* 0x000fc40004fc1670 */
[----:B------:R-:W-:Y:S01]  /*77e0*/  F2FP.SATFINITE.E5M2.F32.PACK_AB_MERGE_C R19, RZ, R19, RZ ;  /* 0x00000013ff13723e */ /* 0x000fe200048060ff */
[----:B------:R1:W-:Y:S01]  /*77f0*/  @!P2 STG.E.U8 desc[UR16][R12.64+0x11], R15 ;  /* 0x0000110f0c00a986 */ /* 0x0003e2000c101110 */
[C---:B------:R-:W-:Y:S02]  /*7800*/  ISETP.LT.OR P2, PT, R33.reuse, 0x1a, !P0 ;  /* 0x0000001a2100780c */ /* 0x040fe40004741670 */
[----:B------:R-:W-:Y:S01]  /*7810*/  F2FP.SATFINITE.E5M2.F32.PACK_AB_MERGE_C R21, RZ, R21, RZ ;  /* 0x00000015ff15723e */ /* 0x000fe200048060ff */
[----:B------:R-:W-:Y:S01]  /*7820*/  @!P5 STG.E.U8 desc[UR16][R12.64+0x10], R107 ;  /* 0x0000106b0c00d986 */ /* 0x000fe2000c101110 */
[----:B------:R-:W-:Y:S02]  /*7830*/  ISETP.LT.OR P5, PT, R33, 0x19, !P0 ;  /* 0x000000192100780c */ /* 0x000fe400047a1670 */
[----:B------:R-:W-:Y:S01]  /*7840*/  F2FP.SATFINITE.E5M2.F32.PACK_AB_MERGE_C R17, RZ, R20, RZ ;  /* 0x00000014ff11723e */ /* 0x000fe200048060ff */
[----:B------:R-:W-:Y:S01]  /*7850*/  @!P4 STG.E.U8 desc[UR16][R10.64+0x10], R105 ;  /* 0x000010690a00c986 */ /* 0x000fe2000c101110 */
[----:B0-----:R-:W-:-:S02]  /*7860*/  F2FP.SATFINITE.E5M2.F32.PACK_AB_MERGE_C R7, RZ, R102, RZ ;  /* 0x00000066ff07723e */ /* 0x001fc400048060ff */
[C---:B------:R-:W-:Y:S02]  /*7870*/  ISETP.LT.OR P4, PT, R33.reuse, 0x19, !P1 ;  /* 0x000000192100780c */ /* 0x040fe40004f81670 */
[----:B-1----:R-:W-:Y:S01]  /*7880*/  F2FP.SATFINITE.E5M2.F32.PACK_AB_MERGE_C R15, RZ, R98, RZ ;  /* 0x00000062ff0f723e */ /* 0x002fe200048060ff */
[----:B------:R0:W-:Y:S01]  /*7890*/  @!P6 STG.E.U8 desc[UR16][R10.64+0x11], R7 ;  /* 0x000011070a00e986 */ /* 0x0001e2000c101110 */
[----:B------:R-:W-:-:S03]  /*78a0*/  ISETP.LT.OR P6, PT, R33, 0x1a, !P1 ;  /* 0x0000001a2100780c */ /* 0x000fc60004fc1670 */
[----:B------:R1:W-:Y:S01]  /*78b0*/  @!P2 STG.E.U8 desc[UR16][R12.64+0x19], R15 ;  /* 0x0000190f0c00a986 */ /* 0x0003e2000c101110 */
[----:B------:R-:W-:-:S03]  /*78c0*/  ISETP.LT.OR P2, PT, R33, 0x22, !P0 ;  /* 0x000000222100780c */ /* 0x000fc60004741670 */
[----:B------:R-:W-:Y:S01]  /*78d0*/  @!P5 STG.E.U8 desc[UR16][R12.64+0x18], R103 ;  /* 0x000018670c00d986 */ /* 0x000fe2000c101110 */
[C---:B------:R-:W-:Y:S02]  /*78e0*/  ISETP.LT.OR P5, PT, R33.reuse, 0x21, !P0 ;  /* 0x000000212100780c */ /* 0x040fe400047a1670 */
[----:B0-----:R-:W-:Y:S01]  /*78f0*/  F2FP.SATFINITE.E5M2.F32.PACK_AB_MERGE_C R7, RZ, R96, RZ ;  /* 0x00000060ff07723e */ /* 0x001fe200048060ff */
[----:B------:R-:W-:Y:S01]  /*7900*/  @!P4 STG.E.U8 desc[UR16][R10.64+0x18], R101 ;  /* 0x000018650a00c986 */ /* 0x000fe2000c101110 */
        /* <DEDUP_REMOVED lines=25> */
[C---:B------:R-:W-:Y:S02]  /*7aa0*/  ISETP.LT.OR P2, PT, R33.reuse, 0x39, !P0 ;  /* 0x000000392100780c */ /* 0x040fe40004741670 */
[C---:B------:R-:W-:Y:S01]  /*7ab0*/  ISETP.LT.OR P0, PT, R33.reuse, 0x3a, !P0 ;  /* 0x0000003a2100780c */ /* 0x040fe20004701670 */
[----:B------:R1:W-:Y:S01]  /*7ac0*/  @!P5 STG.E.U8 desc[UR16][R12.64+0x30], R91 ;  /* 0x0000305b0c00d986 */ /* 0x0003e2000c101110 */
[C---:B------:R-:W-:Y:S02]  /*7ad0*/  ISETP.LT.OR P5, PT, R33.reuse, 0x39, !P1 ;  /* 0x000000392100780c */ /* 0x040fe40004fa1670 */
[----:B------:R-:W-:Y:S01]  /*7ae0*/  ISETP.LT.OR P1, PT, R33, 0x3a, !P1 ;  /* 0x0000003a2100780c */ /* 0x000fe20004f21670 */
[----:B------:R1:W-:Y:S01]  /*7af0*/  @!P4 STG.E.U8 desc[UR16][R10.64+0x30], R89 ;  /* 0x000030590a00c986 */ /* 0x0003e2000c101110 */
[----:B0-----:R-:W-:-:S05]  /*7b00*/  F2FP.SATFINITE.E5M2.F32.PACK_AB_MERGE_C R7, RZ, R22, RZ ;  /* 0x00000016ff07723e */ /* 0x001fca00048060ff */
[----:B------:R1:W-:Y:S04]  /*7b10*/  @!P6 STG.E.U8 desc[UR16][R10.64+0x31], R7 ;  /* 0x000031070a00e986 */ /* 0x0003e8000c101110 */
[----:B------:R1:W-:Y:S04]  /*7b20*/  @!P2 STG.E.U8 desc[UR16][R12.64+0x38], R19 ;  /* 0x000038130c00a986 */ /* 0x0003e8000c101110 */
[----:B------:R1:W-:Y:S04]  /*7b30*/  @!P0 STG.E.U8 desc[UR16][R12.64+0x39], R15 ;  /* 0x0000390f0c008986 */ /* 0x0003e8000c101110 */
[----:B------:R1:W-:Y:S04]  /*7b40*/  @!P5 STG.E.U8 desc[UR16][R10.64+0x38], R21 ;  /* 0x000038150a00d986 */ /* 0x0003e8000c101110 */
[----:B------:R1:W-:Y:S02]  /*7b50*/  @!P1 STG.E.U8 desc[UR16][R10.64+0x39], R17 ;  /* 0x000039110a009986 */ /* 0x0003e4000c101110 */
.L_x_168:
[----:B------:R-:W-:Y:S05]  /*7b60*/  BSYNC B0 ;  /* 0x0000000000007941 */ /* 0x000fea0003800000 */
.L_x_38:
[----:B------:R-:W-:Y:S01]  /*7b70*/  ULDC UR6, c[0x0][0xc] ;  /* 0x0000030000067ab9 */ /* 0x000fe20000000800 */
[----:B------:R-:W-:Y:S01]  /*7b80*/  ULDC UR7, c[0x0][0x10] ;  /* 0x0000040000077ab9 */ /* 0x000fe20000000800 */
[----:B01---5:R-:W0:Y:S01]  /*7b90*/  LDC R7, c[0x0][0x14] ;  /* 0x00000500ff077b82 */ /* 0x023e220000000800 */
[----:B------:R-:W-:Y:S01]  /*7ba0*/  UIMAD.WIDE.U32 UR6, UR6, UR7, URZ ;  /* 0x00000007060672a5 */ /* 0x000fe2000f8e003f */
[----:B------:R-:W-:Y:S01]  /*7bb0*/  PRMT R10, RZ, 0x7610, R10 ;  /* 0x00007610ff0a7816 */ /* 0x000fe2000000000a */
[----:B------:R-:W-:-:S04]  /*7bc0*/  IMAD.MOV.U32 R11, RZ, RZ, -0x1 ;  /* 0xffffffffff0b7424 */ /* 0x000fc800078e00ff */
[----:B0-----:R-:W-:-:S04]  /*7bd0*/  IMAD.WIDE.U32 R2, R7, UR6, R2 ;  /* 0x0000000607027c25 */ /* 0x001fc8000f8e0002 */
[----:B------:R-:W-:Y:S01]  /*7be0*/  IMAD R7, R7, UR7, RZ ;  /* 0x0000000707077c24 */ /* 0x000fe2000f8e02ff */
[----:B------:R-:W-:Y:S02]  /*7bf0*/  ULDC.64 UR6, c[0x0][0x650] ;  /* 0x0001940000067ab9 */ /* 0x000fe40000000a00 */
[----:B------:R-:W-:Y:S01]  /*7c00*/  ISETP.GE.U32.AND P0, PT, R2, UR6, PT ;  /* 0x0000000602007c0c */ /* 0x000fe2000bf06070 */
[----:B------:R-:W-:Y:S02]  /*7c10*/  IMAD.IADD R3, R3, 0x1, R7 ;  /* 0x0000000103037824 */ /* 0x000fe400078e0207 */
[----:B------:R-:W-:-:S03]  /*7c20*/  IMAD.MOV.U32 R7, RZ, RZ, -0x1 ;  /* 0xffffffffff077424 */ /* 0x000fc600078e00ff */
[----:B------:R-:W-:-:S13]  /*7c30*/  ISETP.GE.U32.AND.EX P0, PT, R3, UR7, PT, P0 ;  /* 0x0000000703007c0c */ /* 0x000fda000bf06100 */
[----:B------:R-:W-:Y:S05]  /*7c40*/  @P0 BRA `(.L_x_169) ;  /* 0x0000000400600947 */ /* 0x000fea0003800000 */
[----:B------:R-:W0:Y:S01]  /*7c50*/  S2R R22, SR_CTAID.X ;  /* 0x0000000000167919 */ /* 0x000e220000002500 */
[----:B------:R-:W1:Y:S01]  /*7c60*/  LDC.64 R16, c[0x0][0x628] ;  /* 0x00018a00ff107b82 */ /* 0x000e620000000a00 */
[----:B------:R-:W-:Y:S01]  /*7c70*/  ULDC UR6, c[0x0][0x150] ;  /* 0x0000540000067ab9 */ /* 0x000fe20000000800 */
[----:B--234-:R-:W-:Y:S01]  /*7c80*/  IMAD.MOV.U32 R14, RZ, RZ, R2 ;  /* 0x000000ffff0e7224 */ /* 0x01cfe200078e0002 */
[----:B------:R-:W2:Y:S01]  /*7c90*/  S2R R24, SR_CTAID.Y ;  /* 0x0000000000187919 */ /* 0x000ea20000002600 */
[----:B------:R-:W-:-:S04]  /*7ca0*/  IMAD.MOV.U32 R15, RZ, RZ, R3 ;  /* 0x000000ffff0f7224 */ /* 0x000fc800078e0003 */
[----:B------:R-:W3:Y:S08]  /*7cb0*/  LDC R25, c[0x0][0x144] ;  /* 0x00005100ff197b82 */ /* 0x000ef00000000800 */
[----:B------:R-:W4:Y:S08]  /*7cc0*/  LDC R18, c[0x0][0x630] ;  /* 0x00018c00ff127b82 */ /* 0x000f300000000800 */
[----:B------:R-:W2:Y:S01]  /*7cd0*/  LDC.64 R20, c[0x0][0x620] ;  /* 0x00018800ff147b82 */ /* 0x000ea20000000a00 */
[----:B-1----:R-:W-:-:S04]  /*7ce0*/  ISETP.NE.U32.AND P0, PT, R16, RZ, PT ;  /* 0x000000ff1000720c */ /* 0x002fc80003f05070 */
[----:B------:R-:W-:Y:S02]  /*7cf0*/  ISETP.NE.AND.EX P0, PT, R17, RZ, PT, P0 ;  /* 0x000000ff1100720c */ /* 0x000fe40003f05300 */
[----:B0-----:R-:W-:-:S05]  /*7d00*/  I2FP.F32.U32 R7, R22 ;  /* 0x0000001600077245 */ /* 0x001fca0000201000 */
[----:B------:R-:W-:-:S04]  /*7d10*/  FMUL R7, R7, UR6 ;  /* 0x0000000607077c20 */ /* 0x000fc80008400000 */
[----:B------:R0:W1:Y:S02]  /*7d20*/  F2I.U32.TRUNC.NTZ R23, R7 ;  /* 0x0000000700177305 */ /* 0x000064000020f000 */
[----:B---34-:R-:W-:Y:S05]  /*7d30*/  @!P0 BRA `(.L_x_170) ;  /* 0x0000000000288947 */ /* 0x018fea0003800000 */
[----:B0-----:R-:W0:Y:S02]  /*7d40*/  LDC R7, c[0x0][0x634] ;  /* 0x00018d00ff077b82 */ /* 0x001e240000000800 */
        /* <DEDUP_REMOVED lines=9> */
.L_x_170:
[-CC-:B------:R-:W-:Y:S01]  /*7de0*/  SHF.R.U64 R19, R14, R18.reuse, R15.reuse ;  /* 0x000000120e137219 */ /* 0x180fe2000000120f */
[----:B------:R-:W3:Y:S01]  /*7df0*/  LDC.64 R30, c[0x0][0x640] ;  /* 0x00019000ff1e7b82 */ /* 0x000ee20000000a00 */
[----:B0-----:R-:W-:Y:S01]  /*7e00*/  SHF.R.U32.HI R7, RZ, R18, R15 ;  /* 0x00000012ff077219 */ /* 0x001fe2000001160f */
[----:B-1----:R-:W-:Y:S01]  /*7e10*/  IMAD.MOV R23, RZ, RZ, -R23 ;  /* 0x000000ffff177224 */ /* 0x002fe200078e0a17 */
[----:B------:R-:W-:Y:S01]  /*7e20*/  IADD3 R13, P0, RZ, -R19, RZ ;  /* 0x80000013ff0d7210 */ /* 0x000fe20007f1e0ff */
[----:B------:R-:W-:Y:S02]  /*7e30*/  ULDC UR6, c[0x0][0x154] ;  /* 0x0000550000067ab9 */ /* 0x000fe40000000800 */
[----:B------:R-:W-:Y:S02]  /*7e40*/  IMAD R25, R25, R23, R22 ;  /* 0x0000001719197224 */ /* 0x000fe400078e0216 */
[----:B------:R-:W0:Y:S01]  /*7e50*/  LDC R14, c[0x0][0x618] ;  /* 0x00018600ff0e7b82 */ /* 0x000e220000000800 */
[----:B------:R-:W-:-:S02]  /*7e60*/  IMAD.X R7, RZ, RZ, ~R7, P0 ;  /* 0x000000ffff077224 */ /* 0x000fc400000e0e07 */
[----:B--2---:R-:W-:-:S04]  /*7e70*/  IMAD.WIDE.U32 R10, R13, R20, R2 ;  /* 0x000000140d0a7225 */ /* 0x004fc800078e0002 */
[----:B------:R-:W-:Y:S01]  /*7e80*/  IMAD R12, R7, R20, RZ ;  /* 0x00000014070c7224 */ /* 0x000fe200078e02ff */
[----:B------:R-:W1:Y:S03]  /*7e90*/  LDC R26, c[0x0][0x608] ;  /* 0x00018200ff1a7b82 */ /* 0x000e660000000800 */
[----:B------:R-:W-:Y:S02]  /*7ea0*/  IMAD R7, R13, R21, R12 ;  /* 0x000000150d077224 */ /* 0x000fe400078e020c */
[----:B------:R-:W-:Y:S02]  /*7eb0*/  IMAD.MOV.U32 R13, RZ, RZ, 0x1 ;  /* 0x00000001ff0d7424 */ /* 0x000fe400078e00ff */
[----:B------:R-:W-:Y:S01]  /*7ec0*/  IMAD.IADD R7, R11, 0x1, R7 ;  /* 0x000000010b077824 */ /* 0x000fe200078e0207 */
[----:B------:R-:W2:Y:S01]  /*7ed0*/  LDC R28, c[0x0][0x658] ;  /* 0x00019600ff1c7b82 */ /* 0x000ea20000000800 */
[----:B------:R-:W-:-:S02]  /*7ee0*/  I2FP.F32.U32 R11, R24 ;  /* 0x00000018000b7245 */ /* 0x000fc40000201000 */
[----:B---3--:R-:W-:-:S03]  /*7ef0*/  ISETP.NE.U32.AND P0, PT, R30, RZ, PT ;  /* 0x000000ff1e00720c */ /* 0x008fc60003f05070 */
[----:B------:R-:W-:Y:S01]  /*7f00*/  FMUL R12, R11, UR6 ;  /* 0x000000060b0c7c20 */ /* 0x000fe20008400000 */
[----:B------:R-:W-:Y:S01]  /*7f10*/  ISETP.NE.AND.EX P0, PT, R31, RZ, PT, P0 ;  /* 0x000000ff1f00720c */ /* 0x000fe20003f05300 */
[----:B------:R-:W3:Y:S01]  /*7f20*/  LDC R23, c[0x0][0x148] ;  /* 0x00005200ff177b82 */ /* 0x000ee20000000800 */
[-CC-:B0-----:R-:W-:Y:S01]  /*7f30*/  SHF.R.U64 R18, R10, R14.reuse, R7.reuse ;  /* 0x0000000e0a127219 */ /* 0x181fe20000001207 */
[----:B------:R0:W4:Y:S01]  /*7f40*/  F2I.U32.TRUNC.NTZ R20, R12 ;  /* 0x0000000c00147305 */ /* 0x000122000020f000 */
[----:B------:R-:W-:Y:S01]  /*7f50*/  SHF.R.U32.HI R7, RZ, R14, R7 ;  /* 0x0000000eff077219 */ /* 0x000fe20000011607 */
[----:B------:R-:W-:-:S04]  /*7f60*/  IMAD.MOV.U32 R11, RZ, RZ, -0x1 ;  /* 0xffffffffff0b7424 */ /* 0x000fc800078e00ff */
[----:B------:R-:W0:Y:S01]  /*7f70*/  LDC R22, c[0x0][0x600] ;  /* 0x00018000ff167b82 */ /* 0x000e220000000800 */
[-CC-:B-1----:R-:W-:Y:S02]  /*7f80*/  SHF.R.U64 R16, R18, R26.reuse, R7.reuse ;  /* 0x0000001a12107219 */ /* 0x182fe40000001207 */
[----:B------:R-:W-:-:S05]  /*7f90*/  SHF.R.U32.HI R7, RZ, R26, R7 ;  /* 0x0000001aff077219 */ /* 0x000fca0000011607 */
[----:B------:R-:W1:Y:S01]  /*7fa0*/  LDC R29, c[0x0][0x648] ;  /* 0x00019200ff1d7b82 */ /* 0x000e620000000800 */
[-C--:B--2---:R-:W-:Y:S02]  /*7fb0*/  SHF.L.U32 R10, R11, R28.reuse, RZ ;  /* 0x0000001c0b0a7219 */ /* 0x084fe400000006ff */
[-CC-:B------:R-:W-:Y:S02]  /*7fc0*/  SHF.R.U64 R21, R16, R28.reuse, R7.reuse ;  /* 0x0000001c10157219 */ /* 0x180fe40000001207 */
[----:B------:R-:W-:Y:S02]  /*7fd0*/  SHF.R.U32.HI R11, RZ, R28, R7 ;  /* 0x0000001cff0b7219 */ /* 0x000fe40000011607 */
[----:B------:R-:W-:Y:S01]  /*7fe0*/  LOP3.LUT R27, RZ, R10, RZ, 0x33, !PT ;  /* 0x0000000aff1b7212 */ /* 0x000fe200078e33ff */
[----:B------:R-:W2:Y:S01]  /*7ff0*/  LDC R33, c[0x0][0x638] ;  /* 0x00018e00ff217b82 */ /* 0x000ea20000000800 */
[----:B------:R-:W-:Y:S01]  /*8000*/  SHF.L.U32 R28, R13, R28, RZ ;  /* 0x0000001c0d1c7219 */ /* 0x000fe200000006ff */
[----:B------:R-:W-:-:S06]  /*8010*/  IMAD.MOV.U32 R10, RZ, RZ, R21 ;  /* 0x000000ffff0a7224 */ /* 0x000fcc00078e0015 */
[----:B------:R-:W0:Y:S01]  /*8020*/  LDC R34, c[0x0][0x610] ;  /* 0x00018400ff227b82 */ /* 0x000e220000000800 */
[----:B----4-:R-:W-:Y:S05]  /*8030*/  @!P0 BRA `(.L_x_171) ;  /* 0x0000000000288947 */ /* 0x010fea0003800000 */
[----:B------:R-:W4:Y:S02]  /*8040*/  LDC R10, c[0x0][0x64c] ;  /* 0x00019300ff0a7b82 */ /* 0x000f240000000800 */
[----:B----4-:R-:W-:-:S05]  /*8050*/  IADD3 R7, P0, R21, R10, RZ ;  /* 0x0000000a15077210 */ /* 0x010fca0007f1e0ff */
[----:B------:R-:W-:-:S04]  /*8060*/  IMAD.X R17, RZ, RZ, R11, P0 ;  /* 0x000000ffff117224 */ /* 0x000fc800000e060b */
[----:B------:R-:W-:-:S04]  /*8070*/  IMAD.WIDE.U32 R10, R17, R30, RZ ;  /* 0x0000001e110a7225 */ /* 0x000fc800078e00ff */
[----:B0-----:R-:W-:-:S04]  /*8080*/  IMAD.WIDE.U32 R12, P0, R7, R31, R10 ;  /* 0x0000001f070c7225 */ /* 0x001fc8000780000a */
[----:B------:R-:W-:-:S04]  /*8090*/  IMAD.WIDE.U32 R10, R7, R30, RZ ;  /* 0x0000001e070a7225 */ /* 0x000fc800078e00ff */
[----:B------:R-:W-:Y:S01]  /*80a0*/  IMAD.X R15, RZ, RZ, RZ, P0 ;  /* 0x000000ffff0f7224 */ /* 0x000fe200000e06ff */
[----:B------:R-:W-:Y:S01]  /*80b0*/  IADD3 RZ, P0, R11, R12, RZ ;  /* 0x0000000c0bff7210 */ /* 0x000fe20007f1e0ff */
[----:B------:R-:W-:-:S04]  /*80c0*/  IMAD.MOV.U32 R14, RZ, RZ, R13 ;  /* 0x000000ffff0e7224 */ /* 0x000fc800078e000d */
[----:B------:R-:W-:-:S08]  /*80d0*/  IMAD.WIDE.U32.X R10, R17, R31, R14, P0 ;  /* 0x0000001f110a7225 */ /* 0x000fd000000e040e */
.L_x_171:
[----:B-1----:R-:W-:Y:S01]  /*80e0*/  SHF.R.U64 R7, R10, R29, R11 ;  /* 0x0000001d0a077219 */ /* 0x002fe2000000120b */
[----:B0-----:R-:W-:Y:S01]  /*80f0*/  VIADD R11, R22, 0xffffffff ;  /* 0xffffffff160b7836 */ /* 0x001fe20000000000 */
[----:B------:R-:W-:Y:S01]  /*8100*/  LOP3.LUT R32, R16, R27, RZ, 0xc0, !PT ;  /* 0x0000001b10207212 */ /* 0x000fe200078ec0ff */
[----:B------:R-:W-:Y:S02]  /*8110*/  IMAD.MOV R20, RZ, RZ, -R20 ;  /* 0x000000ffff147224 */ /* 0x000fe400078e0a14 */
[----:B------:R-:W-:Y:S01]  /*8120*/  IMAD.MOV R10, RZ, RZ, -R7 ;  /* 0x000000ffff0a7224 */ /* 0x000fe200078e0a07 */
[----:B------:R-:W-:Y:S01]  /*8130*/  LOP3.LUT R18, R18, R11, RZ, 0xc0, !PT ;  /* 0x0000000b12127212 */ /* 0x000fe200078ec0ff */
[----:B------:R-:W-:Y:S02]  /*8140*/  IMAD R32, R28, R7, R32 ;  /* 0x000000071c207224 */ /* 0x000fe400078e0220 */
[----:B---3--:R-:W-:Y:S02]  /*8150*/  @P3 IMAD R25, R23, R20, R24 ;  /* 0x0000001417193224 */ /* 0x008fe400078e0218 */
[----:B--2---:R-:W-:-:S02]  /*8160*/  IMAD R7, R10, R33, R21 ;  /* 0x000000210a077224 */ /* 0x004fc400078e0215 */
[----:B------:R-:W-:Y:S02]  /*8170*/  IMAD R32, R32, R34, R25 ;  /* 0x0000002220207224 */ /* 0x000fe400078e0219 */
[----:B------:R-:W-:Y:S02]  /*8180*/  IMAD R7, R7, R22, R18 ;  /* 0x0000001607077224 */ /* 0x000fe400078e0212 */
[----:B------:R-:W-:-:S03]  /*8190*/  IMAD.MOV.U32 R10, RZ, RZ, 0x1 ;  /* 0x00000001ff0a7424 */ /* 0x000fc600078e00ff */
[----:B------:R-:W-:Y:S02]  /*81a0*/  SEL R11, R7, R32, !P3 ;  /* 0x00000020070b7207 */ /* 0x000fe40005800000 */
[----:B------:R-:W-:Y:S01]  /*81b0*/  SEL R32, R32, R7, !P3 ;  /* 0x0000000720207207 */ /* 0x000fe20005800000 */
[----:B------:R-:W-:-:S07]  /*81c0*/  IMAD.MOV.U32 R7, RZ, RZ, R19 ;  /* 0x000000ffff077224 */ /* 0x000fce00078e0013 */
.L_x_169:
[----:B------:R-:W-:Y:S01]  /*81d0*/  LOP3.LUT P0, RZ, R10, 0xff, RZ, 0xc0, !PT ;  /* 0x000000ff0aff7812 */ /* 0x000fe2000780c0ff */
[----:B------:R-:W-:-:S12]  /*81e0*/  IMAD.MOV.U32 R10, RZ, RZ, R32 ;  /* 0x000000ffff0a7224 */ /* 0x000fd800078e0020 */
[----:B------:R-:W-:Y:S05]  /*81f0*/  @P0 BRA `(.L_x_172) ;  /* 0xffffff9000380947 */ /* 0x000fea000383ffff */
[----:B------:R-:W-:Y:S05]  /*8200*/  EXIT ;  /* 0x000000000000794d */ /* 0x000fea0003800000 */
.L_x_8:
[----:B-1----:R-:W-:Y:S01]  /*8210*/  ULDC.64 UR4, c[0x0][0x650] ;  /* 0x0001940000047ab9 */ /* 0x002fe20000000a00 */
        /* <DEDUP_REMOVED lines=25> */
.L_x_174:
[----:B------:R-:W0:Y:S01]  /*83b0*/  LDC.64 R28, c[0x0][0x640] ;  /* 0x00019000ff1c7b82 */ /* 0x000e220000000a00 */
[-CC-:B------:R-:W-:Y:S01]  /*83c0*/  SHF.R.U64 R21, R16, R6.reuse, R17.reuse ;  /* 0x0000000610157219 */ /* 0x180fe20000001211 */
[----:B------:R-:W-:Y:S01]  /*83d0*/  IMAD.MOV.U32 R31, RZ, RZ, 0x1 ;  /* 0x00000001ff1f7424 */ /* 0x000fe200078e00ff */
[----:B------:R-:W-:Y:S02]  /*83e0*/  SHF.R.U32.HI R5, RZ, R6, R17 ;  /* 0x00000006ff057219 */ /* 0x000fe40000011611 */
        /* <DEDUP_REMOVED lines=9> */
[----:B0-----:R-:W-:Y:S01]  /*8480*/  ISETP.NE.U32.AND P0, PT, R28, RZ, PT ;  /* 0x000000ff1c00720c */ /* 0x001fe20003f05070 */
[----:B------:R-:W-:-:S03]  /*8490*/  IMAD.MOV.U32 R11, RZ, RZ, -0x1 ;  /* 0xffffffffff0b7424 */ /* 0x000fc600078e00ff */
[----:B------:R-:W-:Y:S02]  /*84a0*/  ISETP.NE.AND.EX P0, PT, R29, RZ, PT, P0 ;  /* 0x000000ff1d00720c */ /* 0x000fe40003f05300 */
[----:B------:R-:W0:Y:S01]  /*84b0*/  LDC R24, c[0x0][0x600] ;  /* 0x00018000ff187b82 */ /* 0x000e220000000800 */
[-CC-:B-1----:R-:W-:Y:S02]  /*84c0*/  SHF.R.U64 R18, R10, R14.reuse, R5.reuse ;  /* 0x0000000e0a127219 */ /* 0x182fe40000001205 */
[----:B------:R-:W-:-:S05]  /*84d0*/  SHF.R.U32.HI R5, RZ, R14, R5 ;  /* 0x0000000eff057219 */ /* 0x000fca0000011605 */
        /* <DEDUP_REMOVED lines=21> */
.L_x_175:
[----:B-1----:R-:W-:Y:S01]  /*8630*/  SHF.R.U64 R6, R10, R25, R11 ;  /* 0x000000190a067219 */ /* 0x002fe2000000120b */
[----:B0-----:R-:W-:Y:S01]  /*8640*/  VIADD R11, R24, 0xffffffff ;  /* 0xffffffff180b7836 */ /* 0x001fe20000000000 */
[----:B------:R-:W-:Y:S01]  /*8650*/  SHF.L.U32 R9, R31, R26, RZ ;  /* 0x0000001a1f097219 */ /* 0x000fe200000006ff */
[----:B------:R-:W-:Y:S01]  /*8660*/  @P3 IMAD R12, R13, R20, R8 ;  /* 0x000000140d0c3224 */ /* 0x000fe200078e0208 */
[----:B------:R-:W-:Y:S01]  /*8670*/  LOP3.LUT R5, R22, R33, RZ, 0xc0, !PT ;  /* 0x0000002116057212 */ /* 0x000fe200078ec0ff */
[----:B------:R-:W-:Y:S01]  /*8680*/  IMAD.MOV R10, RZ, RZ, -R6 ;  /* 0x000000ffff0a7224 */ /* 0x000fe200078e0a06 */
[----:B------:R-:W-:Y:S01]  /*8690*/  LOP3.LUT R18, R18, R11, RZ, 0xc0, !PT ;  /* 0x0000000b12127212 */ /* 0x000fe200078ec0ff */
[----:B------:R-:W-:Y:S02]  /*86a0*/  IMAD.MOV.U32 R16, RZ, RZ, R21 ;  /* 0x000000ffff107224 */ /* 0x000fe400078e0015 */
[----:B------:R-:W-:Y:S02]  /*86b0*/  IMAD R9, R9, R6, R5 ;  /* 0x0000000609097224 */ /* 0x000fe400078e0205 */
[----:B--2---:R-:W-:-:S02]  /*86c0*/  IMAD R5, R10, R27, R23 ;  /* 0x0000001b0a057224 */ /* 0x004fc400078e0217 */
[----:B---3--:R-:W-:Y:S02]  /*86d0*/  IMAD R12, R9, R30, R12 ;  /* 0x0000001e090c7224 */ /* 0x008fe400078e020c */
[----:B------:R-:W-:Y:S02]  /*86e0*/  IMAD.MOV.U32 R6, RZ, RZ, 0x1 ;  /* 0x00000001ff067424 */ /* 0x000fe400078e00ff */
[----:B------:R-:W-:-:S03]  /*86f0*/  IMAD R9, R5, R24, R18 ;  /* 0x0000001805097224 */ /* 0x000fc600078e0212 */
[----:B------:R-:W-:Y:S02]  /*8700*/  PRMT R5, R6, 0x7610, R5 ;  /* 0x0000761006057816 */ /* 0x000fe40000000005 */
[----:B------:R-:W-:Y:S02]  /*8710*/  SEL R6, R9, R12, !P3 ;  /* 0x0000000c09067207 */ /* 0x000fe40005800000 */
[----:B------:R-:W-:-:S07]  /*8720*/  SEL R18, R12, R9, !P3 ;  /* 0x000000090c127207 */ /* 0x000fce0005800000 */
.L_x_173:
[----:B------:R-:W-:-:S08]  /*8730*/  NOP ;  /* 0x0000000000007918 */ /* 0x000fd00000000000 */
[----:B------:R-:W0:-:S00]  /*8740*/  USETMAXREG.DEALLOC.CTAPOOL 0x28 ;  /* 0x00000028000079c8 */ /* 0x000e0000080e0500 */
[----:B0-----:R-:W-:-:S13]  /*8750*/  ISETP.NE.AND P0, PT, R7, RZ, PT ;  /* 0x000000ff0700720c */ /* 0x001fda0003f05270 */
[----:B------:R-:W-:Y:S05]  /*8760*/  @P0 EXIT ;  /* 0x000000000000094d */ /* 0x000fea0003800000 */
[----:B------:R-:W-:Y:S01]  /*8770*/  LOP3.LUT P0, RZ, R5, 0xff, RZ, 0xc0, !PT ;  /* 0x000000ff05ff7812 */ /* 0x000fe2000780c0ff */
[----:B------:R-:W-:Y:S02]  /*8780*/  IMAD.MOV.U32 R5, RZ, RZ, 0x1 ;  /* 0x00000001ff057424 */ /* 0x000fe400078e00ff */
[----:B------:R-:W-:-:S10]  /*8790*/  IMAD.MOV.U32 R17, RZ, RZ, RZ ;  /* 0x000000ffff117224 */ /* 0x000fd400078e00ff */
[----:B------:R-:W-:Y:S05]  /*87a0*/  @!P0 BRA `(.L_x_176) ;  /* 0x0000000c003c8947 */ /* 0x000fea0003800000 */
[----:B------:R-:W0:Y:S01]  /*87b0*/  LDC R5, c[0x0][0x28c] ;  /* 0x0000a300ff057b82 */ /* 0x000e220000000800 */
[----:B------:R-:W1:Y:S01]  /*87c0*/  S2R R12, SR_CgaCtaId ;  /* 0x00000000000c7919 */ /* 0x000e620000008800 */
[----:B------:R-:W-:Y:S01]  /*87d0*/  ULDC UR5, c[0x0][0x658] ;  /* 0x0001960000057ab9 */ /* 0x000fe20000000800 */
[----:B------:R-:W-:Y:S01]  /*87e0*/  UMOV UR7, 0xffffffff ;  /* 0xffffffff00077882 */ /* 0x000fe20000000000 */
[----:B------:R-:W-:Y:S01]  /*87f0*/  ULDC UR6, c[0x0][0xc] ;  /* 0x0000030000067ab9 */ /* 0x000fe20000000800 */
[----:B------:R-:W-:Y:S01]  /*8800*/  USHF.L.U32 UR8, UR7, UR5, URZ ;  /* 0x0000000507087299 */ /* 0x000fe2000800063f */
[----:B------:R-:W-:Y:S01]  /*8810*/  BSSY B0, `(.L_x_176) ;  /* 0x00000c8000007945 */ /* 0x000fe20003800000 */
[----:B------:R-:W-:Y:S01]  /*8820*/  UMOV UR9, 0x1 ;  /* 0x0000000100097882 */ /* 0x000fe20000000000 */
[----:B------:R-:W-:Y:S01]  /*8830*/  ULDC UR7, c[0x0][0x10] ;  /* 0x0000040000077ab9 */ /* 0x000fe20000000800 */
[----:B------:R-:W-:Y:S01]  /*8840*/  USHF.L.U32 UR18, UR9, UR5, URZ ;  /* 0x0000000509127299 */ /* 0x000fe2000800063f */
[----:B------:R-:W-:Y:S01]  /*8850*/  IMAD.MOV.U32 R14, RZ, RZ, 0x1 ;  /* 0x00000001ff0e7424 */ /* 0x000fe200078e00ff */
[----:B------:R-:W-:Y:S01]  /*8860*/  UIMAD.WIDE.U32 UR6, UR6, UR7, URZ ;  /* 0x00000007060672a5 */ /* 0x000fe2000f8e003f */
[----:B------:R-:W-:Y:S01]  /*8870*/  LOP3.LUT R15, R4, 0x2, RZ, 0xfc, !PT ;  /* 0x00000002040f7812 */ /* 0x000fe200078efcff */
[----:B------:R-:W-:Y:S01]  /*8880*/  ULDC UR5, c[0x0][0x14] ;  /* 0x0000050000057ab9 */ /* 0x000fe20000000800 */
[----:B------:R-:W-:Y:S01]  /*8890*/  IMAD.MOV.U32 R17, RZ, RZ, RZ ;  /* 0x000000ffff117224 */ /* 0x000fe200078e00ff */
[----:B------:R-:W-:-:S02]  /*88a0*/  UIMAD.WIDE.U32 UR20, UR6, UR5, URZ ;  /* 0x00000005061472a5 */ /* 0x000fc4000f8e003f */
[----:B------:R-:W-:Y:S01]  /*88b0*/  UIMAD UR13, UR7, UR5, URZ ;  /* 0x00000005070d72a4 */ /* 0x000fe2000f8e023f */
[----:B------:R-:W-:Y:S01]  /*88c0*/  ULDC UR4, c[0x0][0x600] ;  /* 0x0001800000047ab9 */ /* 0x000fe20000000800 */
[----:B------:R-:W-:Y:S02]  /*88d0*/  ULOP3.LUT UR17, URZ, UR8, URZ, 0x33, !UPT ;  /* 0x000000083f117292 */ /* 0x000fe4000f8e333f */
[----:B------:R-:W-:Y:S01]  /*88e0*/  UIADD3 UR4, UR4, -0x1, URZ ;  /* 0xffffffff04047890 */ /* 0x000fe2000fffe03f */
[----:B0-----:R-:W-:Y:S01]  /*88f0*/  VIADD R5, R5, 0x3f ;  /* 0x0000003f05057836 */ /* 0x001fe20000000000 */
[----:B------:R-:W-:Y:S01]  /*8900*/  UIADD3 UR13, UR21, UR13, URZ ;  /* 0x0000000d150d7290 */ /* 0x000fe2000fffe03f */
[----:B------:R-:W-:-:S03]  /*8910*/  ULDC.64 UR22, c[0x0][0x198] ;  /* 0x0000660000167ab9 */ /* 0x000fc60000000a00 */
[----:B------:R-:W-:-:S04]  /*8920*/  SHF.R.S32.HI R8, RZ, 0x1f, R5 ;  /* 0x0000001fff087819 */ /* 0x000fc80000011405 */
[----:B------:R-:W-:Y:S01]  /*8930*/  LEA.HI R8, R8, R5, RZ, 0x6 ;  /* 0x0000000508087211 */ /* 0x000fe200078f30ff */
[C---:B-1----:R-:W-:Y:S02]  /*8940*/  IMAD.SHL.U32 R11, R12.reuse, 0x20, RZ ;  /* 0x000000200c0b7824 */ /* 0x042fe400078e00ff */
[----:B------:R-:W-:Y:S01]  /*8950*/  IMAD.SHL.U32 R12, R12, 0x800, RZ ;  /* 0x000008000c0c7824 */ /* 0x000fe200078e00ff */
[----:B------:R-:W-:Y:S01]  /*8960*/  SHF.R.S32.HI R10, RZ, 0x6, R8 ;  /* 0x00000006ff0a7819 */ /* 0x000fe20000011408 */
[----:B------:R-:W-:Y:S01]  /*8970*/  IMAD.MOV.U32 R5, RZ, RZ, 0x1 ;  /* 0x00000001ff057424 */ /* 0x000fe200078e00ff */
[----:B------:R-:W-:Y:S02]  /*8980*/  LOP3.LUT R11, R11, 0x20, RZ, 0xc0, !PT ;  /* 0x000000200b0b7812 */ /* 0x000fe400078ec0ff */
[----:B------:R-:W-:Y:S01]  /*8990*/  LOP3.LUT R12, R12, 0x800, RZ, 0xc0, !PT ;  /* 0x000008000c0c7812 */ /* 0x000fe200078ec0ff */
[----:B------:R-:W-:-:S07]  /*89a0*/  VIADD R13, R10, 0x1 ;  /* 0x000000010a0d7836 */ /* 0x000fce0000000000 */
.L_x_187:
[----:B------:R-:W-:-:S03]  /*89b0*/  UMOV UR5, 0xffffffff ;  /* 0xffffffff00057882 */ /* 0x000fc60000000000 */
[----:B------:R-:W-:Y:S05]  /*89c0*/  BRA.DIV UR5, `(.L_x_177) ;  /* 0x0000001205a07947 */ /* 0x000fea000b800000 */
[----:B------:R-:W-:-:S13]  /*89d0*/  ELECT P0, URZ, PT ;  /* 0x00000000003f782f */ /* 0x000fda0003800000 */
.L_x_205:
[----:B------:R-:W0:Y:S01]  /*89e0*/  LDC R7, c[0x0][0x28c] ;  /* 0x0000a300ff077b82 */ /* 0x000e220000000800 */
[----:B------:R-:W-:Y:S01]  /*89f0*/  BSSY B1, `(.L_x_178) ;  /* 0x0000038000017945 */ /* 0x000fe20003800000 */
[----:B0-----:R-:W-:-:S13]  /*8a00*/  ISETP.LT.OR P0, PT, R7, 0x1, !P0 ;  /* 0x000000010700780c */ /* 0x001fda0004701670 */
[----:B------:R-:W-:Y:S05]  /*8a10*/  @P0 BRA `(.L_x_179) ;  /* 0x0000000000d40947 */ /* 0x000fea0003800000 */
[----:B------:R-:W-:Y:S02]  /*8a20*/  IMAD R19, R6, 0x40, R11 ;  /* 0x0000004006137824 */ /* 0x000fe400078e020b */
[----:B------:R-:W-:Y:S02]  /*8a30*/  IMAD.SHL.U32 R20, R18, 0x100, RZ ;  /* 0x0000010012147824 */ /* 0x000fe400078e00ff */
[----:B------:R-:W-:Y:S02]  /*8a40*/  IMAD.MOV.U32 R23, RZ, RZ, RZ ;  /* 0x000000ffff177224 */ /* 0x000fe400078e00ff */
[----:B------:R-:W-:Y:S02]  /*8a50*/  IMAD.MOV.U32 R6, RZ, RZ, R13 ;  /* 0x000000ffff067224 */ /* 0x000fe400078e000d */
[----:B------:R-:W-:Y:S02]  /*8a60*/  IMAD.MOV.U32 R7, RZ, RZ, R5 ;  /* 0x000000ffff077224 */ /* 0x000fe400078e0005 */
[----:B------:R-:W-:-:S07]  /*8a70*/  IMAD.MOV.U32 R9, RZ, RZ, R17 ;  /* 0x000000ffff097224 */ /* 0x000fce00078e0011 */
.L_x_182:
[----:B------:R-:W0:Y:S01]  /*8a80*/  S2R R21, SR_CgaCtaId ;  /* 0x0000000000157919 */ /* 0x000e220000008800 */
[----:B------:R-:W-:Y:S02]  /*8a90*/  MOV R8, 0x400 ;  /* 0x0000040000087802 */ /* 0x000fe40000000f00 */
[----:B------:R-:W-:-:S13]  /*8aa0*/  LOP3.LUT P1, RZ, R0, 0x7f, RZ, 0xc0, !PT ;  /* 0x0000007f00ff7812 */ /* 0x000fda000782c0ff */
[----:B------:R-:W1:Y:S01]  /*8ab0*/  @!P1 LDC R18, c[0x0][0x500] ;  /* 0x00014000ff129b82 */ /* 0x000e620000000800 */
[----:B0-----:R-:W-:Y:S02]  /*8ac0*/  LEA R22, R21, R8, 0x18 ;  /* 0x0000000815167211 */ /* 0x001fe400078ec0ff */
[----:B------:R-:W-:-:S03]  /*8ad0*/  SHF.L.U32 R8, R7, 0x1f, RZ ;  /* 0x0000001f07087819 */ /* 0x000fc600000006ff */
[----:B------:R-:W-:-:S04]  /*8ae0*/  IMAD R21, R9, 0x8, R22 ;  /* 0x0000000809157824 */ /* 0x000fc800078e0216 */
[----:B------:R-:W0:Y:S02]  /*8af0*/  SYNCS.PHASECHK.TRANS64.TRYWAIT P0, [R21+URZ+0x58], R8 ;  /* 0x00005808150075a7 */ /* 0x000e24000800017f */
[----:B01----:R-:W-:Y:S05]  /*8b00*/  @!P0 BRA `(.L_x_180) ;  /* 0x0000001000708947 */ /* 0x003fea0003800000 */
.L_x_206:
[----:B0-----:R-:W-:Y:S01]  /*8b10*/  PRMT R8, R15, 0x9910, RZ ;  /* 0x000099100f087816 */ /* 0x001fe200000000ff */
[----:B------:R0:W-:Y:S03]  /*8b20*/  @!P1 SYNCS.ARRIVE.TRANS64 RZ, [R21+URZ], R18 ;  /* 0x0000001215ff99a7 */ /* 0x0001e6000800003f */
[----:B------:R-:W-:-:S13]  /*8b30*/  ISETP.NE.AND P0, PT, R8, 0x2, PT ;  /* 0x000000020800780c */ /* 0x000fda0003f05270 */
[----:B0-----:R-:W-:Y:S05]  /*8b40*/  @P0 BRA `(.L_x_181) ;  /* 0x0000000000040947 */ /* 0x001fea0003800000 */
[----:B------:R-:W-:Y:S01]  /*8b50*/  BPT.TRAP 0x1 ;  /* 0x000000040000795c */ /* 0x000fe20000300000 */
.L_x_181:
[----:B------:R-:W-:Y:S01]  /*8b60*/  R2UR UR16, R22 ;  /* 0x00000000161072ca */ /* 0x000fe200000e0000 */
[----:B------:R-:W-:Y:S01]  /*8b70*/  IMAD R22, R9, 0x4000, R22 ;  /* 0x0000400009167824 */ /* 0x000fe200078e0216 */
[----:B------:R-:W-:Y:S01]  /*8b80*/  R2UR UR9, R21 ;  /* 0x00000000150972ca */ /* 0x000fe200000e0000 */
[C---:B------:R-:W-:Y:S01]  /*8b90*/  IMAD R8, R9.reuse, 0x1000, R12 ;  /* 0x0000100009087824 */ /* 0x040fe200078e020c */
[----:B------:R-:W-:Y:S01]  /*8ba0*/  UIADD3 UR6, UP0, UR22, 0xf0, URZ ;  /* 0x000000f016067890 */ /* 0x000fe2000ff1e03f */
[----:B------:R-:W-:Y:S01]  /*8bb0*/  VIADD R6, R6, 0xffffffff ;  /* 0xffffffff06067836 */ /* 0x000fe20000000000 */
[----:B------:R-:W-:Y:S01]  /*8bc0*/  R2UR UR5, R22 ;  /* 0x00000000160572ca */ /* 0x000fe200000e0000 */
[----:B------:R-:W-:Y:S01]  /*8bd0*/  UIADD3 UR24, UP1, UR22, 0x1f0, URZ ;  /* 0x000001f016187890 */ /* 0x000fe2000ff3e03f */
[----:B------:R-:W-:Y:S01]  /*8be0*/  R2UR UR8, R8 ;  /* 0x00000000080872ca */ /* 0x000fe200000e0000 */
[----:B------:R-:W-:Y:S01]  /*8bf0*/  UIADD3.X UR7, URZ, UR23, URZ, UP0, !UPT ;  /* 0x000000173f077290 */ /* 0x000fe200087fe43f */
[----:B------:R-:W-:Y:S01]  /*8c00*/  R2UR UR11, R20 ;  /* 0x00000000140b72ca */ /* 0x000fe200000e0000 */
[----:B------:R-:W-:Y:S01]  /*8c10*/  VIADD R9, R9, 0x1 ;  /* 0x0000000109097836 */ /* 0x000fe20000000000 */
[----:B------:R-:W-:Y:S01]  /*8c20*/  R2UR UR10, R23 ;  /* 0x00000000170a72ca */ /* 0x000fe200000e0000 */
[----:B------:R-:W-:Y:S01]  /*8c30*/  UIADD3.X UR25, URZ, UR23, URZ, UP1, !UPT ;  /* 0x000000173f197290 */ /* 0x000fe20008ffe43f */
[----:B------:R-:W-:Y:S01]  /*8c40*/  R2UR UR12, R16 ;  /* 0x00000000100c72ca */ /* 0x000fe200000e0000 */
[----:B------:R-:W-:Y:S01]  /*8c50*/  UMOV UR14, 0x0 ;  /* 0x00000000000e7882 */ /* 0x000fe20000000000 */
[----:B------:R-:W-:Y:S01]  /*8c60*/  R2UR UR19, R19 ;  /* 0x00000000131372ca */ /* 0x000fe200000e0000 */
[----:B------:R-:W-:Y:S01]  /*8c70*/  UMOV UR15, 0x10000000 ;  /* 0x10000000000f7882 */ /* 0x000fe20000000000 */
[----:B------:R-:W-:Y:S01]  /*8c80*/  ISETP.GT.AND P1, PT, R6, 0x1, PT ;  /* 0x000000010600780c */ /* 0x000fe20003f24270 */
[----:B------:R-:W-:Y:S01]  /*8c90*/  UIADD3 UR5, UR5, 0x180, URZ ;  /* 0x0000018005057890 */ /* 0x000fe2000fffe03f */
[----:B------:R-:W-:Y:S01]  /*8ca0*/  ISETP.NE.AND P0, PT, R9, 0xb, PT ;  /* 0x0000000b0900780c */ /* 0x000fe20003f05270 */
[----:B------:R-:W-:Y:S01]  /*8cb0*/  UIADD3 UR16, UR16, 0x2c180, UR8 ;  /* 0x0002c18010107890 */ /* 0x000fe2000fffe008 */
[----:B------:R-:W-:Y:S01]  /*8cc0*/  VIADD R23, R23, 0x40 ;  /* 0x0000004017177836 */ /* 0x000fe20000000000 */
[----:B------:R-:W-:Y:S01]  /*8cd0*/  UMOV UR26, 0x30000 ;  /* 0x00030000001a7882 */ /* 0x000fe20000000000 */
[----:B------:R-:W-:-:S02]  /*8ce0*/  SEL R8, RZ, 0x1, P0 ;  /* 0x00000001ff087807 */ /* 0x000fc40000000000 */
[----:B------:R-:W-:Y:S01]  /*8cf0*/  UMOV UR8, UR5 ;  /* 0x0000000500087c82 */ /* 0x000fe20008000000 */
[----:B------:R-:W-:Y:S01]  /*8d00*/  SEL R9, R9, RZ, P0 ;  /* 0x000000ff09097207 */ /* 0x000fe20000000000 */
[----:B------:R0:W-:Y:S01]  /*8d10*/  UTMALDG.3D [UR8], [UR6], desc[UR14] ;  /* 0x00000e08060075b4 */ /* 0x0001e20008011000 */
[----:B------:R-:W-:Y:S01]  /*8d20*/  LOP3.LUT R7, R7, R8, RZ, 0x3c, !PT ;  /* 0x0000000807077212 */ /* 0x000fe200078e3cff */
[----:B0-----:R-:W-:Y:S01]  /*8d30*/  UMOV UR11, UR19 ;  /* 0x00000013000b7c82 */ /* 0x001fe20008000000 */
[----:B------:R-:W-:Y:S02]  /*8d40*/  UMOV UR8, UR16 ;  /* 0x0000001000087c82 */ /* 0x000fe40008000000 */
[----:B------:R0:W-:Y:S02]  /*8d50*/  UTMALDG.3D.MULTICAST [UR8], [UR24], UR26, desc[UR14] ;  /* 0x00000e08180073b4 */ /* 0x0001e4000801181a */
[----:B0-----:R-:W-:Y:S05]  /*8d60*/  @P1 BRA `(.L_x_182) ;  /* 0xfffffffc00441947 */ /* 0x001fea000383ffff */
.L_x_179:
[----:B------:R-:W-:Y:S05]  /*8d70*/  BSYNC B1 ;  /* 0x0000000000017941 */ /* 0x000fea0003800000 */
.L_x_178:
[----:B------:R-:W-:Y:S01]  /*8d80*/  LOP3.LUT P1, RZ, R14, 0xff, RZ, 0xc0, !PT ;  /* 0x000000ff0eff7812 */ /* 0x000fe2000782c0ff */
[C---:B------:R-:W-:Y:S01]  /*8d90*/  IMAD.IADD R17, R10.reuse, 0x1, R17 ;  /* 0x000000010a117824 */ /* 0x040fe200078e0211 */
[----:B------:R-:W-:Y:S01]  /*8da0*/  ULDC.64 UR6, c[0x0][0x650] ;  /* 0x0001940000067ab9 */ /* 0x000fe20000000a00 */
[C---:B------:R-:W-:Y:S01]  /*8db0*/  ISETP.GE.U32.AND P2, PT, R10.reuse, 0xb, PT ;  /* 0x0000000b0a00780c */ /* 0x040fe20003f46070 */
[----:B------:R-:W-:Y:S01]  /*8dc0*/  BSSY B1, `(.L_x_183) ;  /* 0x000006a000017945 */ /* 0x000fe20003800000 */
[----:B------:R-:W-:Y:S01]  /*8dd0*/  IMAD.MOV.U32 R18, RZ, RZ, -0x1 ;  /* 0xffffffffff127424 */ /* 0x000fe200078e00ff */
[----:B------:R-:W-:Y:S01]  /*8de0*/  ISETP.GT.U32.AND P0, PT, R17, 0xa, PT ;  /* 0x0000000a1100780c */ /* 0x000fe20003f04070 */
[----:B------:R-:W-:Y:S01]  /*8df0*/  IMAD.MOV.U32 R16, RZ, RZ, -0x1 ;  /* 0xffffffffff107424 */ /* 0x000fe200078e00ff */
[----:B------:R-:W-:Y:S02]  /*8e00*/  PRMT R14, RZ, 0x7610, R14 ;  /* 0x00007610ff0e7816 */ /* 0x000fe4000000000e */
[----:B------:R-:W-:-:S03]  /*8e10*/  ISETP.LT.U32.AND P0, PT, R10, 0xb, P0 ;  /* 0x0000000b0a00780c */ /* 0x000fc60000701070 */
[----:B------:R-:W0:Y:S01]  /*8e20*/  @P1 S2R R7, SR_CgaCtaId ;  /* 0x0000000000071919 */ /* 0x000e220000008800 */
[----:B------:R-:W-:-:S04]  /*8e30*/  @P1 MOV R6, 0x400 ;  /* 0x0000040000061802 */ /* 0x000fc80000000f00 */
[----:B0-----:R-:W-:Y:S01]  /*8e40*/  @P1 LEA R8, R7, R6, 0x18 ;  /* 0x0000000607081211 */ /* 0x001fe200078ec0ff */
[----:B------:R-:W-:Y:S01]  /*8e50*/  IMAD.WIDE.U32 R6, R17, -0x45d1745d, RZ ;  /* 0xba2e8ba311067825 */ /* 0x000fe200078e00ff */
[----:B------:R-:W-:Y:S02]  /*8e60*/  SEL R6, RZ, 0x1, !P0 ;  /* 0x00000001ff067807 */ /* 0x000fe40004000000 */
[----:B------:R0:W-:Y:S01]  /*8e70*/  @P1 SYNCS.ARRIVE.TRANS64.A1T0 RZ, [R8+URZ+0xc8], RZ ;  /* 0x0000c8ff08ff19a7 */ /* 0x0001e2000810003f */
[----:B------:R-:W-:Y:S02]  /*8e80*/  IADD3 R2, P1, R2, UR20, RZ ;  /* 0x0000001402027c10 */ /* 0x000fe4000ff3e0ff */
[----:B------:R-:W-:Y:S01]  /*8e90*/  LOP3.LUT R5, R5, R6, RZ, 0x3c, !PT ;  /* 0x0000000605057212 */ /* 0x000fe200078e3cff */
[----:B------:R-:W-:Y:S01]  /*8ea0*/  IMAD.MOV.U32 R6, RZ, RZ, -0x1 ;  /* 0xffffffffff067424 */ /* 0x000fe200078e00ff */
[----:B------:R-:W-:Y:S02]  /*8eb0*/  IADD3.X R3, R3, UR13, RZ, P1, !PT ;  /* 0x0000000d03037c10 */ /* 0x000fe40008ffe4ff */
[----:B------:R-:W-:-:S02]  /*8ec0*/  ISETP.GE.U32.AND P0, PT, R2, UR6, PT ;  /* 0x0000000602007c0c */ /* 0x000fc4000bf06070 */
[----:B0-----:R-:W-:Y:S02]  /*8ed0*/  SHF.R.U32.HI R8, RZ, 0x3, R7 ;  /* 0x00000003ff087819 */ /* 0x001fe40000011607 */
[----:B------:R-:W-:Y:S02]  /*8ee0*/  ISETP.GE.U32.AND.EX P0, PT, R3, UR7, PT, P0 ;  /* 0x0000000703007c0c */ /* 0x000fe4000bf06100 */
[----:B------:R-:W-:Y:S01]  /*8ef0*/  @P2 LOP3.LUT R5, R5, 0x1, R8, 0x78, !PT ;  /* 0x0000000105052812 */ /* 0x000fe200078e7808 */
[----:B------:R-:W-:Y:S01]  /*8f00*/  IMAD R17, R8, -0xb, R17 ;  /* 0xfffffff508117824 */ /* 0x000fe200078e0211 */
[----:B------:R-:W-:-:S09]  /*8f10*/  PRMT R7, RZ, 0x7610, R7 ;  /* 0x00007610ff077816 */ /* 0x000fd20000000007 */
[----:B------:R-:W-:Y:S05]  /*8f20*/  @P0 BRA `(.L_x_184) ;  /* 0x00000004004c0947 */ /* 0x000fea0003800000 */
[----:B------:R-:W0:Y:S01]  /*8f30*/  S2R R18, SR_CTAID.X ;  /* 0x0000000000127919 */ /* 0x000e220000002500 */
[----:B------:R-:W-:Y:S01]  /*8f40*/  ULDC.64 UR6, c[0x0][0x628] ;  /* 0x00018a0000067ab9 */ /* 0x000fe20000000a00 */
[----:B------:R-:W-:Y:S01]  /*8f50*/  ULDC UR8, c[0x0][0x630] ;  /* 0x00018c0000087ab9 */ /* 0x000fe20000000800 */
[----:B------:R-:W-:Y:S01]  /*8f60*/  ISETP.NE.U32.AND P0, PT, RZ, UR6, PT ;  /* 0x00000006ff007c0c */ /* 0x000fe2000bf05070 */
[----:B------:R-:W1:Y:S01]  /*8f70*/  S2R R19, SR_CTAID.Y ;  /* 0x0000000000137919 */ /* 0x000e620000002600 */
[----:B------:R-:W-:Y:S01]  /*8f80*/  ULDC UR9, c[0x0][0x150] ;  /* 0x0000540000097ab9 */ /* 0x000fe20000000800 */
[----:B------:R-:W-:Y:S01]  /*8f90*/  IMAD.MOV.U32 R6, RZ, RZ, R2 ;  /* 0x000000ffff067224 */ /* 0x000fe200078e0002 */
[----:B------:R-:W-:Y:S01]  /*8fa0*/  ISETP.NE.AND.EX P0, PT, RZ, UR7, PT, P0 ;  /* 0x00000007ff007c0c */ /* 0x000fe2000bf05300 */
[----:B------:R-:W-:Y:S01]  /*8fb0*/  IMAD.MOV.U32 R7, RZ, RZ, R3 ;  /* 0x000000ffff077224 */ /* 0x000fe200078e0003 */
[----:B0-----:R-:W-:-:S11]  /*8fc0*/  I2FP.F32.U32 R20, R18 ;  /* 0x0000001200147245 */ /* 0x001fd60000201000 */
[----:B------:R-:W-:Y:S05]  /*8fd0*/  @!P0 BRA `(.L_x_185) ;  /* 0x0000000000288947 */ /* 0x000fea0003800000 */
[----:B------:R-:W-:Y:S02]  /*8fe0*/  ULDC UR5, c[0x0][0x634] ;  /* 0x00018d0000057ab9 */ /* 0x000fe40000000800 */
[----:B------:R-:W-:-:S05]  /*8ff0*/  IADD3 R7, P0, R2, UR5, RZ ;  /* 0x0000000502077c10 */ /* 0x000fca000ff1e0ff */
[----:B------:R-:W-:-:S04]  /*9000*/  IMAD.X R21, RZ, RZ, R3, P0 ;  /* 0x000000ffff157224 */ /* 0x000fc800000e0603 */
[----:B------:R-:W-:-:S04]  /*9010*/  IMAD.WIDE.U32 R8, R21, UR6, RZ ;  /* 0x0000000615087c25 */ /* 0x000fc8000f8e00ff */
[----:B------:R-:W-:-:S04]  /*9020*/  IMAD.WIDE.U32 R8, P0, R7, UR7, R8 ;  /* 0x0000000707087c25 */ /* 0x000fc8000f800008 */
[----:B------:R-:W-:-:S04]  /*9030*/  IMAD.WIDE.U32 R6, R7, UR6, RZ ;  /* 0x0000000607067c25 */ /* 0x000fc8000f8e00ff */
[----:B------:R-:W-:Y:S01]  /*9040*/  IMAD.MOV.U32 R6, RZ, RZ, R9 ;  /* 0x000000ffff067224 */ /* 0x000fe200078e0009 */
[----:B------:R-:W-:Y:S01]  /*9050*/  IADD3 RZ, P1, R7, R8, RZ ;  /* 0x0000000807ff7210 */ /* 0x000fe20007f3e0ff */
[----:B------:R-:W-:-:S04]  /*9060*/  IMAD.X R7, RZ, RZ, RZ, P0 ;  /* 0x000000ffff077224 */ /* 0x000fc800000e06ff */
[----:B------:R-:W-:-:S08]  /*9070*/  IMAD.WIDE.U32.X R6, R21, UR7, R6, P1 ;  /* 0x0000000715067c25 */ /* 0x000fd000088e0406 */
.L_x_185:
[--C-:B------:R-:W-:Y:S01]  /*9080*/  SHF.R.U64 R16, R6, UR8, R7.reuse ;  /* 0x0000000806107c19 */ /* 0x100fe20008001207 */
[----:B------:R-:W-:Y:S01]  /*9090*/  FMUL R20, R20, UR9 ;  /* 0x0000000914147c20 */ /* 0x000fe20008400000 */
[----:B------:R-:W0:Y:S01]  /*90a0*/  LDC R21, c[0x0][0x144] ;  /* 0x00005100ff157b82 */ /* 0x000e220000000800 */
[----:B-1----:R-:W-:Y:S01]  /*90b0*/  I2FP.F32.U32 R8, R19 ;  /* 0x0000001300087245 */ /* 0x002fe20000201000 */
[----:B------:R-:W-:Y:S01]  /*90c0*/  ULDC UR5, c[0x0][0x154] ;  /* 0x0000550000057ab9 */ /* 0x000fe20000000800 */
[----:B------:R-:W-:Y:S01]  /*90d0*/  SHF.R.U32.HI R6, RZ, UR8, R7 ;  /* 0x00000008ff067c19 */ /* 0x000fe20008011607 */
[----:B------:R-:W-:Y:S01]  /*90e0*/  ULDC.64 UR6, c[0x0][0x620] ;  /* 0x0001880000067ab9 */ /* 0x000fe20000000a00 */
[----:B------:R-:W-:Y:S01]  /*90f0*/  IADD3 R7, P0, RZ, -R16, RZ ;  /* 0x80000010ff077210 */ /* 0x000fe20007f1e0ff */
[----:B------:R-:W1:Y:S01]  /*9100*/  F2I.U32.TRUNC.NTZ R20, R20 ;  /* 0x0000001400147305 */ /* 0x000e62000020f000 */
[----:B------:R-:W-:Y:S01]  /*9110*/  FMUL R8, R8, UR5 ;  /* 0x0000000508087c20 */ /* 0x000fe20008400000 */
[----:B------:R-:W2:Y:S01]  /*9120*/  LDC R22, c[0x0][0x148] ;  /* 0x00005200ff167b82 */ /* 0x000ea20000000800 */
[----:B------:R-:W-:Y:S01]  /*9130*/  ULDC UR5, c[0x0][0x618] ;  /* 0x0001860000057ab9 */ /* 0x000fe20000000800 */
[----:B------:R-:W-:-:S04]  /*9140*/  IMAD.X R6, RZ, RZ, ~R6, P0 ;  /* 0x000000ffff067224 */ /* 0x000fc800000e0e06 */
[----:B------:R-:W-:Y:S01]  /*9150*/  IMAD R6, R6, UR6, RZ ;  /* 0x0000000606067c24 */ /* 0x000fe2000f8e02ff */
[----:B------:R-:W3:Y:S03]  /*9160*/  F2I.U32.TRUNC.NTZ R8, R8 ;  /* 0x0000000800087305 */ /* 0x000ee6000020f000 */
[C---:B------:R-:W-:Y:S02]  /*9170*/  IMAD R9, R7.reuse, UR7, R6 ;  /* 0x0000000707097c24 */ /* 0x040fe4000f8e0206 */
[----:B------:R-:W-:Y:S01]  /*9180*/  IMAD.WIDE.U32 R6, R7, UR6, R2 ;  /* 0x0000000607067c25 */ /* 0x000fe2000f8e0002 */
[----:B------:R-:W-:Y:S02]  /*9190*/  ULDC.64 UR6, c[0x0][0x640] ;  /* 0x0001900000067ab9 */ /* 0x000fe40000000a00 */
[----:B------:R-:W-:Y:S01]  /*91a0*/  ISETP.NE.U32.AND P0, PT, RZ, UR6, PT ;  /* 0x00000006ff007c0c */ /* 0x000fe2000bf05070 */
[----:B-1----:R-:W-:-:S02]  /*91b0*/  IMAD.MOV R20, RZ, RZ, -R20 ;  /* 0x000000ffff147224 */ /* 0x002fc400078e0a14 */
[----:B------:R-:W-:Y:S01]  /*91c0*/  IMAD.IADD R7, R7, 0x1, R9 ;  /* 0x0000000107077824 */ /* 0x000fe200078e0209 */
[----:B------:R-:W-:Y:S01]  /*91d0*/  ISETP.NE.AND.EX P0, PT, RZ, UR7, PT, P0 ;  /* 0x00000007ff007c0c */ /* 0x000fe2000bf05300 */
[----:B0-----:R-:W-:-:S03]  /*91e0*/  IMAD R18, R21, R20, R18 ;  /* 0x0000001415127224 */ /* 0x001fc600078e0212 */
[--C-:B------:R-:W-:Y:S01]  /*91f0*/  SHF.R.U64 R20, R6, UR5, R7.reuse ;  /* 0x0000000506147c19 */ /* 0x100fe20008001207 */
[----:B---3--:R-:W-:Y:S01]  /*9200*/  IMAD.MOV R6, RZ, RZ, -R8 ;  /* 0x000000ffff067224 */ /* 0x008fe200078e0a08 */
[----:B------:R-:W-:Y:S01]  /*9210*/  SHF.R.U32.HI R7, RZ, UR5, R7 ;  /* 0x00000005ff077c19 */ /* 0x000fe20008011607 */
[----:B------:R-:W-:Y:S02]  /*9220*/  ULDC UR5, c[0x0][0x608] ;  /* 0x0001820000057ab9 */ /* 0x000fe40000000800 */
[----:B--2---:R-:W-:Y:S01]  /*9230*/  @P3 IMAD R18, R22, R6, R19 ;  /* 0x0000000616123224 */ /* 0x004fe200078e0213 */
[--C-:B------:R-:W-:Y:S02]  /*9240*/  SHF.R.U64 R22, R20, UR5, R7.reuse ;  /* 0x0000000514167c19 */ /* 0x100fe40008001207 */
[----:B------:R-:W-:Y:S01]  /*9250*/  SHF.R.U32.HI R7, RZ, UR5, R7 ;  /* 0x00000005ff077c19 */ /* 0x000fe20008011607 */
[----:B------:R-:W-:-:S03]  /*9260*/  ULDC UR5, c[0x0][0x658] ;  /* 0x0001960000057ab9 */ /* 0x000fc60000000800 */
[--C-:B------:R-:W-:Y:S02]  /*9270*/  SHF.R.U64 R19, R22, UR5, R7.reuse ;  /* 0x0000000516137c19 */ /* 0x100fe40008001207 */
[----:B------:R-:W-:-:S03]  /*9280*/  SHF.R.U32.HI R21, RZ, UR5, R7 ;  /* 0x00000005ff157c19 */ /* 0x000fc60008011607 */
[----:B------:R-:W-:Y:S02]  /*9290*/  IMAD.MOV.U32 R8, RZ, RZ, R19 ;  /* 0x000000ffff087224 */ /* 0x000fe400078e0013 */
[----:B------:R-:W-:Y:S01]  /*92a0*/  IMAD.MOV.U32 R7, RZ, RZ, R21 ;  /* 0x000000ffff077224 */ /* 0x000fe200078e0015 */
[----:B------:R-:W-:Y:S06]  /*92b0*/  @!P0 BRA `(.L_x_186) ;  /* 0x00000000002c8947 */ /* 0x000fec0003800000 */
        /* <DEDUP_REMOVED lines=9> */
[----:B------:R-:W-:-:S04]  /*9350*/  IMAD.WIDE.U32.X R6, R21, UR7, R6, P1 ;  /* 0x0000000715067c25 */ /* 0x000fc800088e0406 */
[----:B------:R-:W-:-:S07]  /*9360*/  IMAD.MOV.U32 R8, RZ, RZ, R6 ;  /* 0x000000ffff087224 */ /* 0x000fce00078e0006 */
.L_x_186:
[----:B------:R-:W-:Y:S01]  /*9370*/  ULDC UR5, c[0x0][0x648] ;  /* 0x0001920000057ab9 */ /* 0x000fe20000000800 */
[----:B------:R-:W-:Y:S01]  /*9380*/  LOP3.LUT R6, R22, UR17, RZ, 0xc0, !PT ;  /* 0x0000001116067c12 */ /* 0x000fe2000f8ec0ff */
[----:B------:R-:W-:Y:S01]  /*9390*/  ULDC UR6, c[0x0][0x610] ;  /* 0x0001840000067ab9 */ /* 0x000fe20000000800 */
[----:B------:R-:W-:Y:S01]  /*93a0*/  SHF.R.U64 R7, R8, UR5, R7 ;  /* 0x0000000508077c19 */ /* 0x000fe20008001207 */
[----:B------:R-:W-:Y:S01]  /*93b0*/  ULDC UR5, c[0x0][0x638] ;  /* 0x00018e0000057ab9 */ /* 0x000fe20000000800 */
[----:B------:R-:W-:-:S03]  /*93c0*/  LOP3.LUT R20, R20, UR4, RZ, 0xc0, !PT ;  /* 0x0000000414147c12 */ /* 0x000fc6000f8ec0ff */
[----:B------:R-:W-:Y:S02]  /*93d0*/  IMAD.MOV R8, RZ, RZ, -R7 ;  /* 0x000000ffff087224 */ /* 0x000fe400078e0a07 */
[----:B------:R-:W-:Y:S02]  /*93e0*/  IMAD R7, R7, UR18, R6 ;  /* 0x0000001207077c24 */ /* 0x000fe4000f8e0206 */
[----:B------:R-:W-:Y:S01]  /*93f0*/  IMAD R19, R8, UR5, R19 ;  /* 0x0000000508137c24 */ /* 0x000fe2000f8e0213 */
[----:B------:R-:W-:Y:S01]  /*9400*/  ULDC UR5, c[0x0][0x600] ;  /* 0x0001800000057ab9 */ /* 0x000fe20000000800 */
[----:B------:R-:W-:Y:S02]  /*9410*/  IMAD R18, R7, UR6, R18 ;  /* 0x0000000607127c24 */ /* 0x000fe4000f8e0212 */
[----:B------:R-:W-:Y:S02]  /*9420*/  IMAD R19, R19, UR5, R20 ;  /* 0x0000000513137c24 */ /* 0x000fe4000f8e0214 */
[----:B------:R-:W-:-:S03]  /*9430*/  IMAD.MOV.U32 R7, RZ, RZ, 0x1 ;  /* 0x00000001ff077424 */ /* 0x000fc600078e00ff */
[----:B------:R-:W-:Y:S02]  /*9440*/  SEL R6, R19, R18, !P3 ;  /* 0x0000001213067207 */ /* 0x000fe40005800000 */
[----:B------:R-:W-:-:S07]  /*9450*/  SEL R18, R18, R19, !P3 ;  /* 0x0000001312127207 */ /* 0x000fce0005800000 */
.L_x_184:
[----:B------:R-:W-:Y:S05]  /*9460*/  BSYNC B1 ;  /* 0x0000000000017941 */ /* 0x000fea0003800000 */
.L_x_183:
[----:B------:R-:W-:-:S13]  /*9470*/  LOP3.LUT P0, RZ, R7, 0xff, RZ, 0xc0, !PT ;  /* 0x000000ff07ff7812 */ /* 0x000fda000780c0ff */
[----:B------:R-:W-:Y:S05]  /*9480*/  @P0 BRA `(.L_x_187) ;  /* 0xfffffff400480947 */ /* 0x000fea000383ffff */
[----:B------:R-:W-:Y:S05]  /*9490*/  BSYNC B0 ;  /* 0x0000000000007941 */ /* 0x000fea0003800000 */
.L_x_176:
[----:B------:R-:W-:-:S03]  /*94a0*/  UMOV UR5, 0xffffffff ;  /* 0xffffffff00057882 */ /* 0x000fc60000000000 */
[----:B------:R-:W-:Y:S05]  /*94b0*/  BRA.DIV UR5, `(.L_x_188) ;  /* 0x0000000a05187947 */ /* 0x000fea000b800000 */
[----:B------:R-:W-:-:S13]  /*94c0*/  ELECT P0, URZ, PT ;  /* 0x00000000003f782f */ /* 0x000fda0003800000 */
.L_x_209:
[----:B------:R-:W-:Y:S04]  /*94d0*/  BSSY B0, `(.L_x_189) ;  /* 0x000006a000007945 */ /* 0x000fe80003800000 */
[----:B------:R-:W-:Y:S05]  /*94e0*/  @!P0 BRA `(.L_x_190) ;  /* 0x0000000400a08947 */ /* 0x000fea0003800000 */
[----:B------:R-:W-:-:S04]  /*94f0*/  LOP3.LUT R4, R4, 0x2, RZ, 0xfc, !PT ;  /* 0x0000000204047812 */ /* 0x000fc800078efcff */
[----:B------:R-:W-:-:S13]  /*9500*/  ISETP.NE.AND P0, PT, R4, 0x3, PT ;  /* 0x000000030400780c */ /* 0x000fda0003f05270 */
[----:B------:R-:W-:Y:S05]  /*9510*/  @!P0 BRA `(.L_x_191) ;  /* 0x0000000000048947 */ /* 0x000fea0003800000 */
[----:B------:R-:W-:Y:S01]  /*9520*/  BPT.TRAP 0x1 ;  /* 0x000000040000795c */ /* 0x000fe20000300000 */
.L_x_191:
[----:B------:R-:W0:Y:S01]  /*9530*/  S2R R3, SR_CgaCtaId ;  /* 0x0000000000037919 */ /* 0x000e220000008800 */
[----:B------:R-:W-:-:S04]  /*9540*/  MOV R0, 0x400 ;  /* 0x0000040000007802 */ /* 0x000fc80000000f00 */
[----:B0-----:R-:W-:Y:S02]  /*9550*/  LEA R0, R3, R0, 0x18 ;  /* 0x0000000003007211 */ /* 0x001fe400078ec0ff */
[----:B------:R-:W-:-:S03]  /*9560*/  SHF.L.U32 R3, R5, 0x1f, RZ ;  /* 0x0000001f05037819 */ /* 0x000fc600000006ff */
[----:B------:R-:W-:-:S04]  /*9570*/  VIADD R0, R0, 0x58 ;  /* 0x0000005800007836 */ /* 0x000fc80000000000 */
[C---:B------:R-:W-:Y:S02]  /*9580*/  IMAD R6, R17.reuse, 0x8, R0 ;  /* 0x0000000811067824 */ /* 0x040fe400078e0200 */
[----:B------:R-:W-:Y:S02]  /*9590*/  VIADD R17, R17, 0x1 ;  /* 0x0000000111117836 */ /* 0x000fe40000000000 */
[----:B------:R-:W0:Y:S03]  /*95a0*/  SYNCS.PHASECHK.TRANS64.TRYWAIT P0, [R6+URZ], R3 ;  /* 0x00000003060075a7 */ /* 0x000e26000800017f */
[----:B------:R-:W-:-:S04]  /*95b0*/  ISETP.NE.AND P1, PT, R17, 0xb, PT ;  /* 0x0000000b1100780c */ /* 0x000fc80003f25270 */
[----:B------:R-:W-:Y:S02]  /*95c0*/  SEL R2, RZ, 0x1, P1 ;  /* 0x00000001ff027807 */ /* 0x000fe40000800000 */
[----:B------:R-:W-:Y:S02]  /*95d0*/  SEL R17, R17, RZ, P1 ;  /* 0x000000ff11117207 */ /* 0x000fe40000800000 */
[----:B------:R-:W-:-:S03]  /*95e0*/  LOP3.LUT R8, R5, R2, RZ, 0x3c, !PT ;  /* 0x0000000205087212 */ /* 0x000fc600078e3cff */
[----:B------:R-:W-:Y:S01]  /*95f0*/  IMAD R7, R17, 0x8, R0 ;  /* 0x0000000811077824 */ /* 0x000fe200078e0200 */
[----:B------:R-:W-:Y:S01]  /*9600*/  SHF.L.U32 R4, R8, 0x1f, RZ ;  /* 0x0000001f08047819 */ /* 0x000fe200000006ff */
[----:B0-----:R-:W-:Y:S06]  /*9610*/  @!P0 BRA `(.L_x_192) ;  /* 0x0000000400e08947 */ /* 0x001fec0003800000 */
.L_x_210:
[----:B------:R-:W1:Y:S01]  /*9620*/  SYNCS.PHASECHK.TRANS64.TRYWAIT P0, [R7+URZ], R4 ;  /* 0x00000004070075a7 */ /* 0x000e62000800017f */
[----:B------:R-:W-:-:S05]  /*9630*/  VIADD R2, R17, 0x1 ;  /* 0x0000000111027836 */ /* 0x000fca0000000000 */
[----:B------:R-:W-:-:S04]  /*9640*/  ISETP.NE.AND P1, PT, R2, 0xb, PT ;  /* 0x0000000b0200780c */ /* 0x000fc80003f25270 */
[----:B0-----:R-:W-:Y:S02]  /*9650*/  SEL R3, RZ, 0x1, P1 ;  /* 0x00000001ff037807 */ /* 0x001fe40000800000 */
[----:B------:R-:W-:Y:S02]  /*9660*/  SEL R9, R2, RZ, P1 ;  /* 0x000000ff02097207 */ /* 0x000fe40000800000 */
[----:B------:R-:W-:-:S03]  /*9670*/  LOP3.LUT R8, R8, R3, RZ, 0x3c, !PT ;  /* 0x0000000308087212 */ /* 0x000fc600078e3cff */
[----:B------:R-:W-:Y:S01]  /*9680*/  IMAD R6, R9, 0x8, R0 ;  /* 0x0000000809067824 */ /* 0x000fe200078e0200 */
[----:B------:R-:W-:Y:S01]  /*9690*/  SHF.L.U32 R5, R8, 0x1f, RZ ;  /* 0x0000001f08057819 */ /* 0x000fe200000006ff */
[----:B-1----:R-:W-:Y:S06]  /*96a0*/  @!P0 BRA `(.L_x_193) ;  /* 0x0000000400d08947 */ /* 0x002fec0003800000 */
.L_x_211:
[----:B------:R-:W1:Y:S01]  /*96b0*/  SYNCS.PHASECHK.TRANS64.TRYWAIT P0, [R6+URZ], R5 ;  /* 0x00000005060075a7 */ /* 0x000e62000800017f */
[----:B------:R-:W-:-:S05]  /*96c0*/  VIADD R2, R9, 0x1 ;  /* 0x0000000109027836 */ /* 0x000fca0000000000 */
[----:B------:R-:W-:-:S04]  /*96d0*/  ISETP.NE.AND P1, PT, R2, 0xb, PT ;  /* 0x0000000b0200780c */ /* 0x000fc80003f25270 */
[----:B------:R-:W-:Y:S02]  /*96e0*/  SEL R3, RZ, 0x1, P1 ;  /* 0x00000001ff037807 */ /* 0x000fe40000800000 */
[----:B0-----:R-:W-:Y:S02]  /*96f0*/  SEL R7, R2, RZ, P1 ;  /* 0x000000ff02077207 */ /* 0x001fe40000800000 */
[----:B------:R-:W-:-:S03]  /*9700*/  LOP3.LUT R8, R8, R3, RZ, 0x3c, !PT ;  /* 0x0000000308087212 */ /* 0x000fc600078e3cff */
[----:B------:R-:W-:Y:S01]  /*9710*/  IMAD R9, R7, 0x8, R0 ;  /* 0x0000000807097824 */ /* 0x000fe200078e0200 */
[----:B------:R-:W-:Y:S01]  /*9720*/  SHF.L.U32 R4, R8, 0x1f, RZ ;  /* 0x0000001f08047819 */ /* 0x000fe200000006ff */
[----:B-1----:R-:W-:Y:S06]  /*9730*/  @!P0 BRA `(.L_x_194) ;  /* 0x0000000400c08947 */ /* 0x002fec0003800000 */
.L_x_212:
[----:B------:R-:W1:Y:S01]  /*9740*/  SYNCS.PHASECHK.TRANS64.TRYWAIT P0, [R9+URZ], R4 ;  /* 0x00000004090075a7 */ /* 0x000e62000800017f */
[----:B------:R-:W-:-:S05]  /*9750*/  VIADD R2, R7, 0x1 ;  /* 0x0000000107027836 */ /* 0x000fca0000000000 */
[----:B------:R-:W-:-:S04]  /*9760*/  ISETP.NE.AND P1, PT, R2, 0xb, PT ;  /* 0x0000000b0200780c */ /* 0x000fc80003f25270 */
[----:B------:R-:W-:Y:S02]  /*9770*/  SEL R3, RZ, 0x1, P1 ;  /* 0x00000001ff037807 */ /* 0x000fe40000800000 */
[----:B------:R-:W-:Y:S02]  /*9780*/  SEL R7, R2, RZ, P1 ;  /* 0x000000ff02077207 */ /* 0x000fe40000800000 */
[----:B------:R-:W-:-:S03]  /*9790*/  LOP3.LUT R8, R8, R3, RZ, 0x3c, !PT ;  /* 0x0000000308087212 */ /* 0x000fc600078e3cff */
[----:B0-----:R-:W-:Y:S01]  /*97a0*/  IMAD R6, R7, 0x8, R0 ;  /* 0x0000000807067824 */ /* 0x001fe200078e0200 */
[----:B------:R-:W-:Y:S01]  /*97b0*/  SHF.L.U32 R5, R8, 0x1f, RZ ;  /* 0x0000001f08057819 */ /* 0x000fe200000006ff */
[----:B-1----:R-:W-:Y:S06]  /*97c0*/  @!P0 BRA `(.L_x_195) ;  /* 0x0000000400b08947 */ /* 0x002fec0003800000 */
.L_x_213:
        /* <DEDUP_REMOVED lines=9> */
.L_x_214:
        /* <DEDUP_REMOVED lines=9> */
.L_x_215:
        /* <DEDUP_REMOVED lines=9> */
.L_x_216:
[----:B------:R-:W1:Y:S01]  /*9980*/  SYNCS.PHASECHK.TRANS64.TRYWAIT P0, [R9+URZ], R4 ;  /* 0x00000004090075a7 */ /* 0x000e62000800017f */
[----:B------:R-:W-:-:S05]  /*9990*/  VIADD R2, R7, 0x1 ;  /* 0x0000000107027836 */ /* 0x000fca0000000000 */
[----:B------:R-:W-:-:S04]  /*99a0*/  ISETP.NE.AND P1, PT, R2, 0xb, PT ;  /* 0x0000000b0200780c */ /* 0x000fc80003f25270 */
[----:B------:R-:W-:Y:S02]  /*99b0*/  SEL R3, RZ, 0x1, P1 ;  /* 0x00000001ff037807 */ /* 0x000fe40000800000 */
[----:B------:R-:W-:Y:S02]  /*99c0*/  SEL R7, R2, RZ, P1 ;  /* 0x000000ff02077207 */ /* 0x000fe40000800000 */
[----:B------:R-:W-:-:S03]  /*99d0*/  LOP3.LUT R8, R8, R3, RZ, 0x3c, !PT ;  /* 0x0000000308087212 */ /* 0x000fc600078e3cff */
[----:B------:R-:W-:Y:S01]  /*99e0*/  IMAD R10, R7, 0x8, R0 ;  /* 0x00000008070a7824 */ /* 0x000fe200078e0200 */
[----:B0-----:R-:W-:Y:S01]  /*99f0*/  SHF.L.U32 R5, R8, 0x1f, RZ ;  /* 0x0000001f08057819 */ /* 0x001fe200000006ff */
[----:B-1----:R-:W-:Y:S06]  /*9a00*/  @!P0 BRA `(.L_x_199) ;  /* 0x0000000400708947 */ /* 0x002fec0003800000 */
.L_x_217:
[----:B------:R-:W1:Y:S01]  /*9a10*/  SYNCS.PHASECHK.TRANS64.TRYWAIT P0, [R10+URZ], R5 ;  /* 0x000000050a0075a7 */ /* 0x000e62000800017f */
[----:B------:R-:W-:-:S05]  /*9a20*/  VIADD R2, R7, 0x1 ;  /* 0x0000000107027836 */ /* 0x000fca0000000000 */
[----:B------:R-:W-:-:S04]  /*9a30*/  ISETP.NE.AND P1, PT, R2, 0xb, PT ;  /* 0x0000000b0200780c */ /* 0x000fc80003f25270 */
[----:B------:R-:W-:Y:S02]  /*9a40*/  SEL R3, RZ, 0x1, P1 ;  /* 0x00000001ff037807 */ /* 0x000fe40000800000 */
[----:B------:R-:W-:Y:S02]  /*9a50*/  SEL R7, R2, RZ, P1 ;  /* 0x000000ff02077207 */ /* 0x000fe40000800000 */
[----:B0-----:R-:W-:-:S03]  /*9a60*/  LOP3.LUT R9, R8, R3, RZ, 0x3c, !PT ;  /* 0x0000000308097212 */ /* 0x001fc600078e3cff */
[----:B------:R-:W-:Y:S01]  /*9a70*/  IMAD R11, R7, 0x8, R0 ;  /* 0x00000008070b7824 */ /* 0x000fe200078e0200 */
[----:B------:R-:W-:Y:S01]  /*9a80*/  SHF.L.U32 R6, R9, 0x1f, RZ ;  /* 0x0000001f09067819 */ /* 0x000fe200000006ff */
[----:B-1----:R-:W-:Y:S06]  /*9a90*/  @!P0 BRA `(.L_x_200) ;  /* 0x0000000400608947 */ /* 0x002fec0003800000 */
.L_x_218:
[----:B------:R-:W1:Y:S01]  /*9aa0*/  SYNCS.PHASECHK.TRANS64.TRYWAIT P0, [R11+URZ], R6 ;  /* 0x000000060b0075a7 */ /* 0x000e62000800017f */
[----:B------:R-:W-:-:S05]  /*9ab0*/  VIADD R2, R7, 0x1 ;  /* 0x0000000107027836 */ /* 0x000fca0000000000 */
[----:B------:R-:W-:-:S04]  /*9ac0*/  ISETP.NE.AND P1, PT, R2, 0xb, PT ;  /* 0x0000000b0200780c */ /* 0x000fc80003f25270 */
[----:B------:R-:W-:Y:S02]  /*9ad0*/  SEL R4, RZ, 0x1, P1 ;  /* 0x00000001ff047807 */ /* 0x000fe40000800000 */
[----:B------:R-:W-:Y:S02]  /*9ae0*/  SEL R3, R2, RZ, P1 ;  /* 0x000000ff02037207 */ /* 0x000fe40000800000 */
[----:B------:R-:W-:Y:S01]  /*9af0*/  LOP3.LUT R4, R9, R4, RZ, 0x3c, !PT ;  /* 0x0000000409047212 */ /* 0x000fe200078e3cff */
[----:B-1----:R-:W-:Y:S06]  /*9b00*/  @!P0 BRA `(.L_x_201) ;  /* 0x0000000400588947 */ /* 0x002fec0003800000 */
.L_x_219:
[----:B------:R-:W-:Y:S01]  /*9b10*/  IMAD R3, R3, 0x8, R0 ;  /* 0x0000000803037824 */ /* 0x000fe200078e0200 */
[----:B------:R-:W-:-:S07]  /*9b20*/  SHF.L.U32 R0, R4, 0x1f, RZ ;  /* 0x0000001f04007819 */ /* 0x000fce00000006ff */
.L_x_202:
[----:B--2---:R2:W3:Y:S02]  /*9b30*/  SYNCS.PHASECHK.TRANS64.TRYWAIT P0, [R3+URZ], R0 ;  /* 0x00000000030075a7 */ /* 0x0044e4000800017f */
[----:B---3--:R-:W-:Y:S05]  /*9b40*/  @!P0 NANOSLEEP.SYNCS 0x989680 ;  /* 0x009896800000895d */ /* 0x008fea0003900000 */
[----:B------:R-:W3:Y:S02]  /*9b50*/  @!P0 SYNCS.PHASECHK.TRANS64 P0, [R3+URZ], R0 ;  /* 0x00000000030085a7 */ /* 0x000ee4000800007f */
[----:B---3--:R-:W-:Y:S05]  /*9b60*/  @!P0 BRA `(.L_x_202) ;  /* 0xfffffffc00f08947 */ /* 0x008fea000383ffff */
.L_x_190:
[----:B------:R-:W-:Y:S05]  /*9b70*/  BSYNC B0 ;  /* 0x0000000000007941 */ /* 0x000fea0003800000 */
.L_x_189:
[----:B------:R-:W-:Y:S05]  /*9b80*/  EXIT ;  /* 0x000000000000794d */ /* 0x000fea0003800000 */
.L_x_22:
[----:B-1----:R-:W-:-:S04]  /*9b90*/  IMAD.U32 R13, RZ, RZ, UR6 ;  /* 0x00000006ff0d7e24 */ /* 0x002fc8000f8e00ff */
[----:B------:R1:W4:Y:S03]  /*9ba0*/  SYNCS.PHASECHK.TRANS64.TRYWAIT P0, [R13+URZ], R12 ;  /* 0x0000000c0d0075a7 */ /* 0x000326000800017f */
[----:B----4-:R-:W-:Y:S05]  /*9bb0*/  @!P0 NANOSLEEP.SYNCS 0x989680 ;  /* 0x009896800000895d */ /* 0x010fea0003900000 */
[----:B------:R-:W4:Y:S02]  /*9bc0*/  @!P0 SYNCS.PHASECHK.TRANS64 P0, [R13+URZ], R12 ;  /* 0x0000000c0d0085a7 */ /* 0x000f24000800007f */
[----:B----4-:R-:W-:Y:S05]  /*9bd0*/  @!P0 BRA `(.L_x_22) ;  /* 0xfffffffc00ec8947 */ /* 0x010fea000383ffff */
[----:B------:R-:W-:Y:S05]  /*9be0*/  BRA `(.L_x_21) ;  /* 0xffffff7c00487947 */ /* 0x000fea000383ffff */
.L_x_28:
[----:B-1----:R-:W-:-:S04]  /*9bf0*/  IMAD.U32 R15, RZ, RZ, UR12 ;  /* 0x0000000cff0f7e24 */ /* 0x002fc8000f8e00ff */
[----:B------:R1:W4:Y:S03]  /*9c00*/  SYNCS.PHASECHK.TRANS64.TRYWAIT P0, [R15+URZ], R14 ;  /* 0x0000000e0f0075a7 */ /* 0x000326000800017f */
[----:B----4-:R-:W-:Y:S05]  /*9c10*/  @!P0 NANOSLEEP.SYNCS 0x989680 ;  /* 0x009896800000895d */ /* 0x010fea0003900000 */
[----:B------:R-:W4:Y:S02]  /*9c20*/  @!P0 SYNCS.PHASECHK.TRANS64 P0, [R15+URZ], R14 ;  /* 0x0000000e0f0085a7 */ /* 0x000f24000800007f */
[----:B----4-:R-:W-:Y:S05]  /*9c30*/  @!P0 BRA `(.L_x_28) ;  /* 0xfffffffc00ec8947 */ /* 0x010fea000383ffff */
[----:B------:R-:W-:Y:S05]  /*9c40*/  BRA `(.L_x_27) ;  /* 0xffffff8400b47947 */ /* 0x000fea000383ffff */
.L_x_177:
[----:B------:R-:W-:Y:S01]  /*9c50*/  BSSY B1, `(.L_x_203) ;  /* 0x0000006000017945 */ /* 0x000fe20003800000 */
[----:B------:R-:W-:-:S07]  /*9c60*/  IMAD.MOV.U32 R7, RZ, RZ, -0x1 ;  /* 0xffffffffff077424 */ /* 0x000fce00078e00ff */
[----:B------:R-:W-:Y:S05]  /*9c70*/  WARPSYNC.COLLECTIVE R7, `(.L_x_204) ;  /* 0x00000000070c7348 */ /* 0x000fea0003c00000 */
[----:B------:R-:W-:Y:S02]  /*9c80*/  ELECT P0, UR62, PT ;  /* 0x00000000003e782f */ /* 0x000fe40003800000 */
[----:B------:R-:W-:Y:S01]  /*9c90*/  MOV R7, UR62 ;  /* 0x0000003e00077c02 */ /* 0x000fe20008000f00 */
[----:B------:R-:W-:Y:S10]  /*9ca0*/  ENDCOLLECTIVE ;  /* 0x000000000000791b */ /* 0x000ff40003800000 */
.L_x_204:
[----:B------:R-:W-:Y:S05]  /*9cb0*/  BSYNC B1 ;  /* 0x0000000000017941 */ /* 0x000fea0003800000 */
.L_x_203:
[----:B------:R-:W-:Y:S05]  /*9cc0*/  BRA `(.L_x_205) ;  /* 0xffffffec00447947 */ /* 0x000fea000383ffff */
.L_x_180:
[----:B0-----:R0:W1:Y:S02]  /*9cd0*/  SYNCS.PHASECHK.TRANS64.TRYWAIT P0, [R21+URZ+0x58], R8 ;  /* 0x00005808150075a7 */ /* 0x001064000800017f */
[----:B-1----:R-:W-:Y:S05]  /*9ce0*/  @!P0 NANOSLEEP.SYNCS 0x989680 ;  /* 0x009896800000895d */ /* 0x002fea0003900000 */
[----:B------:R-:W1:Y:S02]  /*9cf0*/  @!P0 SYNCS.PHASECHK.TRANS64 P0, [R21+URZ+0x58], R8 ;  /* 0x00005808150085a7 */ /* 0x000e64000800007f */
[----:B-1----:R-:W-:Y:S05]  /*9d00*/  @!P0 BRA `(.L_x_180) ;  /* 0xfffffffc00f08947 */ /* 0x002fea000383ffff */
[----:B------:R-:W-:Y:S05]  /*9d10*/  BRA `(.L_x_206) ;  /* 0xffffffec007c7947 */ /* 0x000fea000383ffff */
.L_x_188:
[----:B------:R-:W-:Y:S01]  /*9d20*/  BSSY B0, `(.L_x_207) ;  /* 0x0000006000007945 */ /* 0x000fe20003800000 */
[----:B------:R-:W-:-:S07]  /*9d30*/  IMAD.MOV.U32 R7, RZ, RZ, -0x1 ;  /* 0xffffffffff077424 */ /* 0x000fce00078e00ff */
[----:B------:R-:W-:Y:S05]  /*9d40*/  WARPSYNC.COLLECTIVE R7, `(.L_x_208) ;  /* 0x00000000070c7348 */ /* 0x000fea0003c00000 */
[----:B------:R-:W-:Y:S02]  /*9d50*/  ELECT P0, UR62, PT ;  /* 0x00000000003e782f */ /* 0x000fe40003800000 */
[----:B------:R-:W-:Y:S01]  /*9d60*/  MOV R7, UR62 ;  /* 0x0000003e00077c02 */ /* 0x000fe20008000f00 */
[----:B------:R-:W-:Y:S10]  /*9d70*/  ENDCOLLECTIVE ;  /* 0x000000000000791b */ /* 0x000ff40003800000 */
.L_x_208:
[----:B------:R-:W-:Y:S05]  /*9d80*/  BSYNC B0 ;  /* 0x0000000000007941 */ /* 0x000fea0003800000 */
.L_x_207:
[----:B------:R-:W-:Y:S05]  /*9d90*/  BRA `(.L_x_209) ;  /* 0xfffffff400cc7947 */ /* 0x000fea000383ffff */
.L_x_192:
[----:B0-----:R0:W1:Y:S02]  /*9da0*/  SYNCS.PHASECHK.TRANS64.TRYWAIT P0, [R6+URZ], R3 ;  /* 0x00000003060075a7 */ /* 0x001064000800017f */
[----:B-1----:R-:W-:Y:S05]  /*9db0*/  @!P0 NANOSLEEP.SYNCS 0x989680 ;  /* 0x009896800000895d */ /* 0x002fea0003900000 */
[----:B------:R-:W1:Y:S02]  /*9dc0*/  @!P0 SYNCS.PHASECHK.TRANS64 P0, [R6+URZ], R3 ;  /* 0x00000003060085a7 */ /* 0x000e64000800007f */
[----:B-1----:R-:W-:Y:S05]  /*9dd0*/  @!P0 BRA `(.L_x_192) ;  /* 0xfffffffc00f08947 */ /* 0x002fea000383ffff */
[----:B------:R-:W-:Y:S05]  /*9de0*/  BRA `(.L_x_210) ;  /* 0xfffffff8000c7947 */ /* 0x000fea000383ffff */
.L_x_193:
[----:B0-----:R0:W1:Y:S02]  /*9df0*/  SYNCS.PHASECHK.TRANS64.TRYWAIT P0, [R7+URZ], R4 ;  /* 0x00000004070075a7 */ /* 0x001064000800017f */
[----:B-1----:R-:W-:Y:S05]  /*9e00*/  @!P0 NANOSLEEP.SYNCS 0x989680 ;  /* 0x009896800000895d */ /* 0x002fea0003900000 */
[----:B------:R-:W1:Y:S02]  /*9e10*/  @!P0 SYNCS.PHASECHK.TRANS64 P0, [R7+URZ], R4 ;  /* 0x00000004070085a7 */ /* 0x000e64000800007f */
[----:B-1----:R-:W-:Y:S05]  /*9e20*/  @!P0 BRA `(.L_x_193) ;  /* 0xfffffffc00f08947 */ /* 0x002fea000383ffff */
[----:B------:R-:W-:Y:S05]  /*9e30*/  BRA `(.L_x_211) ;  /* 0xfffffff8001c7947 */ /* 0x000fea000383ffff */
.L_x_194:
[----:B0-----:R0:W1:Y:S02]  /*9e40*/  SYNCS.PHASECHK.TRANS64.TRYWAIT P0, [R6+URZ], R5 ;  /* 0x00000005060075a7 */ /* 0x001064000800017f */
[----:B-1----:R-:W-:Y:S05]  /*9e50*/  @!P0 NANOSLEEP.SYNCS 0x989680 ;  /* 0x009896800000895d */ /* 0x002fea0003900000 */
[----:B------:R-:W1:Y:S02]  /*9e60*/  @!P0 SYNCS.PHASECHK.TRANS64 P0, [R6+URZ], R5 ;  /* 0x00000005060085a7 */ /* 0x000e64000800007f */
[----:B-1----:R-:W-:Y:S05]  /*9e70*/  @!P0 BRA `(.L_x_194) ;  /* 0xfffffffc00f08947 */ /* 0x002fea000383ffff */
[----:B------:R-:W-:Y:S05]  /*9e80*/  BRA `(.L_x_212) ;  /* 0xfffffff8002c7947 */ /* 0x000fea000383ffff */
.L_x_195:
[----:B0-----:R0:W1:Y:S02]  /*9e90*/  SYNCS.PHASECHK.TRANS64.TRYWAIT P0, [R9+URZ], R4 ;  /* 0x00000004090075a7 */ /* 0x001064000800017f */
[----:B-1----:R-:W-:Y:S05]  /*9ea0*/  @!P0 NANOSLEEP.SYNCS 0x989680 ;  /* 0x009896800000895d */ /* 0x002fea0003900000 */
[----:B------:R-:W1:Y:S02]  /*9eb0*/  @!P0 SYNCS.PHASECHK.TRANS64 P0, [R9+URZ], R4 ;  /* 0x00000004090085a7 */ /* 0x000e64000800007f */
[----:B-1----:R-:W-:Y:S05]  /*9ec0*/  @!P0 BRA `(.L_x_195) ;  /* 0xfffffffc00f08947 */ /* 0x002fea000383ffff */
[----:B------:R-:W-:Y:S05]  /*9ed0*/  BRA `(.L_x_213) ;  /* 0xfffffff8003c7947 */ /* 0x000fea000383ffff */
.L_x_196:
[----:B0-----:R0:W1:Y:S02]  /*9ee0*/  SYNCS.PHASECHK.TRANS64.TRYWAIT P0, [R6+URZ], R5 ;  /* 0x00000005060075a7 */ /* 0x001064000800017f */
[----:B-1----:R-:W-:Y:S05]  /*9ef0*/  @!P0 NANOSLEEP.SYNCS 0x989680 ;  /* 0x009896800000895d */ /* 0x002fea0003900000 */
[----:B------:R-:W1:Y:S02]  /*9f00*/  @!P0 SYNCS.PHASECHK.TRANS64 P0, [R6+URZ], R5 ;  /* 0x00000005060085a7 */ /* 0x000e64000800007f */
[----:B-1----:R-:W-:Y:S05]  /*9f10*/  @!P0 BRA `(.L_x_196) ;  /* 0xfffffffc00f08947 */ /* 0x002fea000383ffff */
[----:B------:R-:W-:Y:S05]  /*9f20*/  BRA `(.L_x_214) ;  /* 0xfffffff8004c7947 */ /* 0x000fea000383ffff */
.L_x_197:
[----:B0-----:R0:W1:Y:S02]  /*9f30*/  SYNCS.PHASECHK.TRANS64.TRYWAIT P0, [R9+URZ], R4 ;  /* 0x00000004090075a7 */ /* 0x001064000800017f */
[----:B-1----:R-:W-:Y:S05]  /*9f40*/  @!P0 NANOSLEEP.SYNCS 0x989680 ;  /* 0x009896800000895d */ /* 0x002fea0003900000 */
[----:B------:R-:W1:Y:S02]  /*9f50*/  @!P0 SYNCS.PHASECHK.TRANS64 P0, [R9+URZ], R4 ;  /* 0x00000004090085a7 */ /* 0x000e64000800007f */
[----:B-1----:R-:W-:Y:S05]  /*9f60*/  @!P0 BRA `(.L_x_197) ;  /* 0xfffffffc00f08947 */ /* 0x002fea000383ffff */
[----:B------:R-:W-:Y:S05]  /*9f70*/  BRA `(.L_x_215) ;  /* 0xfffffff8005c7947 */ /* 0x000fea000383ffff */
.L_x_198:
[----:B0-----:R0:W1:Y:S02]  /*9f80*/  SYNCS.PHASECHK.TRANS64.TRYWAIT P0, [R6+URZ], R5 ;  /* 0x00000005060075a7 */ /* 0x001064000800017f */
[----:B-1----:R-:W-:Y:S05]  /*9f90*/  @!P0 NANOSLEEP.SYNCS 0x989680 ;  /* 0x009896800000895d */ /* 0x002fea0003900000 */
[----:B------:R-:W1:Y:S02]  /*9fa0*/  @!P0 SYNCS.PHASECHK.TRANS64 P0, [R6+URZ], R5 ;  /* 0x00000005060085a7 */ /* 0x000e64000800007f */
[----:B-1----:R-:W-:Y:S05]  /*9fb0*/  @!P0 BRA `(.L_x_198) ;  /* 0xfffffffc00f08947 */ /* 0x002fea000383ffff */
[----:B------:R-:W-:Y:S05]  /*9fc0*/  BRA `(.L_x_216) ;  /* 0xfffffff8006c7947 */ /* 0x000fea000383ffff */
.L_x_199:
[----:B0-----:R0:W1:Y:S02]  /*9fd0*/  SYNCS.PHASECHK.TRANS64.TRYWAIT P0, [R9+URZ], R4 ;  /* 0x00000004090075a7 */ /* 0x001064000800017f */
[----:B-1----:R-:W-:Y:S05]  /*9fe0*/  @!P0 NANOSLEEP.SYNCS 0x989680 ;  /* 0x009896800000895d */ /* 0x002fea0003900000 */
[----:B------:R-:W1:Y:S02]  /*9ff0*/  @!P0 SYNCS.PHASECHK.TRANS64 P0, [R9+URZ], R4 ;  /* 0x00000004090085a7 */ /* 0x000e64000800007f */
[----:B-1----:R-:W-:Y:S05]  /*a000*/  @!P0 BRA `(.L_x_199) ;  /* 0xfffffffc00f08947 */ /* 0x002fea000383ffff */
[----:B------:R-:W-:Y:S05]  /*a010*/  BRA `(.L_x_217) ;  /* 0xfffffff8007c7947 */ /* 0x000fea000383ffff */
.L_x_200:
[----:B0-----:R0:W1:Y:S02]  /*a020*/  SYNCS.PHASECHK.TRANS64.TRYWAIT P0, [R10+URZ], R5 ;  /* 0x000000050a0075a7 */ /* 0x001064000800017f */
[----:B-1----:R-:W-:Y:S05]  /*a030*/  @!P0 NANOSLEEP.SYNCS 0x989680 ;  /* 0x009896800000895d */ /* 0x002fea0003900000 */
[----:B------:R-:W1:Y:S02]  /*a040*/  @!P0 SYNCS.PHASECHK.TRANS64 P0, [R10+URZ], R5 ;  /* 0x000000050a0085a7 */ /* 0x000e64000800007f */
[----:B-1----:R-:W-:Y:S05]  /*a050*/  @!P0 BRA `(.L_x_200) ;  /* 0xfffffffc00f08947 */ /* 0x002fea000383ffff */
[----:B------:R-:W-:Y:S05]  /*a060*/  BRA `(.L_x_218) ;  /* 0xfffffff8008c7947 */ /* 0x000fea000383ffff */
.L_x_201:
[----:B-1----:R1:W2:Y:S02]  /*a070*/  SYNCS.PHASECHK.TRANS64.TRYWAIT P0, [R11+URZ], R6 ;  /* 0x000000060b0075a7 */ /* 0x0022a4000800017f */
[----:B--2---:R-:W-:Y:S05]  /*a080*/  @!P0 NANOSLEEP.SYNCS 0x989680 ;  /* 0x009896800000895d */ /* 0x004fea0003900000 */
[----:B------:R-:W2:Y:S02]  /*a090*/  @!P0 SYNCS.PHASECHK.TRANS64 P0, [R11+URZ], R6 ;  /* 0x000000060b0085a7 */ /* 0x000ea4000800007f */
[----:B--2---:R-:W-:Y:S05]  /*a0a0*/  @!P0 BRA `(.L_x_201) ;  /* 0xfffffffc00f08947 */ /* 0x004fea000383ffff */
[----:B------:R-:W-:Y:S05]  /*a0b0*/  BRA `(.L_x_219) ;  /* 0xfffffff800947947 */ /* 0x000fea000383ffff */
.L_x_220:
[----:B------:R-:W-:-:S00]  /*a0c0*/  BRA `(.L_x_220) ;  /* 0xfffffffc00fc7947 */ /* 0x000fc0000383ffff */
[----:B------:R-:W-:-:S00]  /*a0d0*/  NOP ;  /* 0x0000000000007918 */ /* 0x000fc00000000000 */
        /* <DEDUP_REMOVED lines=10> */
.L_x_221:


//--------------------- .nv.shared._ZN7cutlass13device_kernelINS_4gemm6kernel13GemmUniversalIN4cute5tupleIJiiiiEEENS1_10collective13CollectiveMmaINS1_37MainloopSm90TmaGmmaWarpSpecializedFP8ILi11ENS5_IJNS4_1CILi2EEENSA_ILi1EEESC_EEENS1_35KernelTmaWarpSpecializedCooperativeEEENS5_IJNSA_ILi256EEENSA_ILi64EEESH_EEENS_12float_e5m2_tENS5_IJlSC_lEEESJ_SK_NS4_8TiledMMAINS4_8MMA_AtomIJNS4_4SM904GMMA30MMA_64x64x32_F32E5M2E5M2_SS_TNILNSO_7ScaleInE1ELSQ_1EEEEEENS4_6LayoutISD_NS5_IJSC_NSA_ILi0EEESU_EEEEENS5_IJNS4_10UnderscoreESX_SX_EEEEENS4_13SM90_TMA_LOADENS4_14ComposedLayoutINS4_7SwizzleILi2ELi4ELi3EEENS4_18smem_ptr_flag_bitsILi8EEENST_INS5_IJNSA_ILi8EEESH_EEENS5_IJSH_SC_EEEEEEEvNS4_8identityENS4_23SM90_TMA_LOAD_MULTICASTES1A_vS1B_EENS_8epilogue10collective6detail29Sm90TmaWarpSpecializedAdapterINS1F_15DefaultEpilogueISJ_SK_SK_NS1E_6thread17LinearCombinationISJ_Li1EffLNS1J_9ScaleType4KindE0ELNS_15FloatRoundStyleE2ESJ_EENS1_15EpilogueDefaultEEEEEvvEEEEvNT_6ParamsE --------------------------
	.section	.nv.shared._ZN7cutlass13device_kernelINS_4gemm6kernel13GemmUniversalIN4cute5tupleIJiiiiEEENS1_10collective13CollectiveMmaINS1_37MainloopSm90TmaGmmaWarpSpecializedFP8ILi11ENS5_IJNS4_1CILi2EEENSA_ILi1EEESC_EEENS1_35KernelTmaWarpSpecializedCooperativeEEENS5_IJNSA_ILi256EEENSA_ILi64EEESH_EEENS_12float_e5m2_tENS5_IJlSC_lEEESJ_SK_NS4_8TiledMMAINS4_8MMA_AtomIJNS4_4SM904GMMA30MMA_64x64x32_F32E5M2E5M2_SS_TNILNSO_7ScaleInE1ELSQ_1EEEEEENS4_6LayoutISD_NS5_IJSC_NSA_ILi0EEESU_EEEEENS5_IJNS4_10UnderscoreESX_SX_EEEEENS4_13SM90_TMA_LOADENS4_14ComposedLayoutINS4_7SwizzleILi2ELi4ELi3EEENS4_18smem_ptr_flag_bitsILi8EEENST_INS5_IJNSA_ILi8EEESH_EEENS5_IJSH_SC_EEEEEEEvNS4_8identityENS4_23SM90_TMA_LOAD_MULTICASTES1A_vS1B_EENS_8epilogue10collective6detail29Sm90TmaWarpSpecializedAdapterINS1F_15DefaultEpilogueISJ_SK_SK_NS1E_6thread17LinearCombinationISJ_Li1EffLNS1J_9ScaleType4KindE0ELNS_15FloatRoundStyleE2ESJ_EENS1_15EpilogueDefaultEEEEEvvEEEEvNT_6ParamsE,"aw",@nobits
	.sectionflags	@""
	.align	16
	.zero		1024


//--------------------- .nv.shared.reserved.0     --------------------------
	.section	.nv.shared.reserved.0,"aw",@nobits
	.weak		__nv_reservedSMEM_offset_0_alias
	.size		__nv_reservedSMEM_offset_0_alias, 0, 0
	.other		__nv_reservedSMEM_offset_0_alias,@"STO_CUDA_RESERVED_SHARED STV_DEFAULT"
__nv_reservedSMEM_offset_0_alias:
	.zero		0


//--------------------- .nv.global                --------------------------
	.section	.nv.global,"aw",@nobits
.nv.global:
	.type		_ZN40_INTERNAL_f1ee0a73_4_k_cu_2476011b_294984cute1_E,@object
	.size		_ZN40_INTERNAL_f1ee0a73_4_k_cu_2476011b_294984cute1_E,(_ZN40_INTERNAL_f1ee0a73_4_k_cu_2476011b_294984cuda3std3__45__cpo6cbeginE - _ZN40_INTERNAL_f1ee0a73_4_k_cu_2476011b_294984cute1_E)
_ZN40_INTERNAL_f1ee0a73_4_k_cu_2476011b_294984cute1_E:
	.zero		1
	.type		_ZN40_INTERNAL_f1ee0a73_4_k_cu_2476011b_294984cuda3std3__45__cpo6cbeginE,@object
	.size		_ZN40_INTERNAL_f1ee0a73_4_k_cu_2476011b_294984cuda3std3__45__cpo6cbeginE,(_ZN40_INTERNAL_f1ee0a73_4_k_cu_2476011b_294984cuda3std3__48in_placeE - _ZN40_INTERNAL_f1ee0a73_4_k_cu_2476011b_294984cuda3std3__45__cpo6cbeginE)
_ZN40_INTERNAL_f1ee0a73_4_k_cu_2476011b_294984cuda3std3__45__cpo6cbeginE:
	.zero		1
	.type		_ZN40_INTERNAL_f1ee0a73_4_k_cu_2476011b_294984cuda3std3__48in_placeE,@object
	.size		_ZN40_INTERNAL_f1ee0a73_4_k_cu_2476011b_294984cuda3std3__48in_placeE,(_ZN40_INTERNAL_f1ee0a73_4_k_cu_2476011b_294984cuda3std6ranges3__45__cpo9iter_moveE - _ZN40_INTERNAL_f1ee0a73_4_k_cu_2476011b_294984cuda3std3__48in_placeE)
_ZN40_INTERNAL_f1ee0a73_4_k_cu_2476011b_294984cuda3std3__48in_placeE:
	.zero		1
	.type		_ZN40_INTERNAL_f1ee0a73_4_k_cu_2476011b_294984cuda3std6ranges3__45__cpo9iter_moveE,@object
	.size		_ZN40_INTERNAL_f1ee0a73_4_k_cu_2476011b_294984cuda3std6ranges3__45__cpo9iter_moveE,(_ZN40_INTERNAL_f1ee0a73_4_k_cu_2476011b_294984cuda3std3__45__cpo5beginE - _ZN40_INTERNAL_f1ee0a73_4_k_cu_2476011b_294984cuda3std6ranges3__45__cpo9iter_moveE)
_ZN40_INTERNAL_f1ee0a73_4_k_cu_2476011b_294984cuda3std6ranges3__45__cpo9iter_moveE:
	.zero		1
	.type		_ZN40_INTERNAL_f1ee0a73_4_k_cu_2476011b_294984cuda3std3__45__cpo5beginE,@object
	.size		_ZN40_INTERNAL_f1ee0a73_4_k_cu_2476011b_294984cuda3std3__45__cpo5beginE,(_ZN40_INTERNAL_f1ee0a73_4_k_cu_2476011b_294984cuda3std3__442_GLOBAL__N__f1ee0a73_4_k_cu_2476011b_294986ignoreE - _ZN40_INTERNAL_f1ee0a73_4_k_cu_2476011b_294984cuda3std3__45__cpo5beginE)
_ZN40_INTERNAL_f1ee0a73_4_k_cu_2476011b_294984cuda3std3__45__cpo5beginE:
	.zero		1
	.type		_ZN40_INTERNAL_f1ee0a73_4_k_cu_2476011b_294984cuda3std3__442_GLOBAL__N__f1ee0a73_4_k_cu_2476011b_294986ignoreE,@object
	.size		_ZN40_INTERNAL_f1ee0a73_4_k_cu_2476011b_294984cuda3std3__442_GLOBAL__N__f1ee0a73_4_k_cu_2476011b_294986ignoreE,(_ZN40_INTERNAL_f1ee0a73_4_k_cu_2476011b_294984cute7productE - _ZN40_INTERNAL_f1ee0a73_4_k_cu_2476011b_294984cuda3std3__442_GLOBAL__N__f1ee0a73_4_k_cu_2476011b_294986ignoreE)
_ZN40_INTERNAL_f1ee0a73_4_k_cu_2476011b_294984cuda3std3__442_GLOBAL__N__f1ee0a73_4_k_cu_2476011b_294986ignoreE:
	.zero		1
	.type		_ZN40_INTERNAL_f1ee0a73_4_k_cu_2476011b_294984cute7productE,@object
	.size		_ZN40_INTERNAL_f1ee0a73_4_k_cu_2476011b_294984cute7productE,(_ZN40_INTERNAL_f1ee0a73_4_k_cu_2476011b_294984cuda3std3__45__cpo3endE - _ZN40_INTERNAL_f1ee0a73_4_k_cu_2476011b_294984cute7productE)
_ZN40_INTERNAL_f1ee0a73_4_k_cu_2476011b_294984cute7productE:
	.zero		1
	.type		_ZN40_INTERNAL_f1ee0a73_4_k_cu_2476011b_294984cuda3std3__45__cpo3endE,@object
	.size		_ZN40_INTERNAL_f1ee0a73_4_k_cu_2476011b_294984cuda3std3__45__cpo3endE,(_ZN40_INTERNAL_f1ee0a73_4_k_cu_2476011b_294984cuda3std3__419piecewise_constructE - _ZN40_INTERNAL_f1ee0a73_4_k_cu_2476011b_294984cuda3std3__45__cpo3endE)
_ZN40_INTERNAL_f1ee0a73_4_k_cu_2476011b_294984cuda3std3__45__cpo3endE:
	.zero		1
	.type		_ZN40_INTERNAL_f1ee0a73_4_k_cu_2476011b_294984cuda3std3__419piecewise_constructE,@object
	.size		_ZN40_INTERNAL_f1ee0a73_4_k_cu_2476011b_294984cuda3std3__419piecewise_constructE,(_ZN40_INTERNAL_f1ee0a73_4_k_cu_2476011b_294984cuda3std3__45__cpo4cendE - _ZN40_INTERNAL_f1ee0a73_4_k_cu_2476011b_294984cuda3std3__419piecewise_constructE)
_ZN40_INTERNAL_f1ee0a73_4_k_cu_2476011b_294984cuda3std3__419piecewise_constructE:
	.zero		1
	.type		_ZN40_INTERNAL_f1ee0a73_4_k_cu_2476011b_294984cuda3std3__45__cpo4cendE,@object
	.size		_ZN40_INTERNAL_f1ee0a73_4_k_cu_2476011b_294984cuda3std3__45__cpo4cendE,(_ZN40_INTERNAL_f1ee0a73_4_k_cu_2476011b_294984cuda3std6ranges3__45__cpo4swapE - _ZN40_INTERNAL_f1ee0a73_4_k_cu_2476011b_294984cuda3std3__45__cpo4cendE)
_ZN40_INTERNAL_f1ee0a73_4_k_cu_2476011b_294984cuda3std3__45__cpo4cendE:
	.zero		1
	.type		_ZN40_INTERNAL_f1ee0a73_4_k_cu_2476011b_294984cuda3std6ranges3__45__cpo4swapE,@object
	.size		_ZN40_INTERNAL_f1ee0a73_4_k_cu_2476011b_294984cuda3std6ranges3__45__cpo4swapE,(.L_7 - _ZN40_INTERNAL_f1ee0a73_4_k_cu_2476011b_294984cuda3std6ranges3__45__cpo4swapE)
_ZN40_INTERNAL_f1ee0a73_4_k_cu_2476011b_294984cuda3std6ranges3__45__cpo4swapE:
	.zero		1
.L_7:


//--------------------- .nv.constant0._ZN7cutlass13device_kernelINS_4gemm6kernel13GemmUniversalIN4cute5tupleIJiiiiEEENS1_10collective13CollectiveMmaINS1_37MainloopSm90TmaGmmaWarpSpecializedFP8ILi11ENS5_IJNS4_1CILi2EEENSA_ILi1EEESC_EEENS1_35KernelTmaWarpSpecializedCooperativeEEENS5_IJNSA_ILi256EEENSA_ILi64EEESH_EEENS_12float_e5m2_tENS5_IJlSC_lEEESJ_SK_NS4_8TiledMMAINS4_8MMA_AtomIJNS4_4SM904GMMA30MMA_64x64x32_F32E5M2E5M2_SS_TNILNSO_7ScaleInE1ELSQ_1EEEEEENS4_6LayoutISD_NS5_IJSC_NSA_ILi0EEESU_EEEEENS5_IJNS4_10UnderscoreESX_SX_EEEEENS4_13SM90_TMA_LOADENS4_14ComposedLayoutINS4_7SwizzleILi2ELi4ELi3EEENS4_18smem_ptr_flag_bitsILi8EEENST_INS5_IJNSA_ILi8EEESH_EEENS5_IJSH_SC_EEEEEEEvNS4_8identityENS4_23SM90_TMA_LOAD_MULTICASTES1A_vS1B_EENS_8epilogue10collective6detail29Sm90TmaWarpSpecializedAdapterINS1F_15DefaultEpilogueISJ_SK_SK_NS1E_6thread17LinearCombinationISJ_Li1EffLNS1J_9ScaleType4KindE0ELNS_15FloatRoundStyleE2ESJ_EENS1_15EpilogueDefaultEEEEEvvEEEEvNT_6ParamsE --------------------------
	.section	.nv.constant0._ZN7cutlass13device_kernelINS_4gemm6kernel13GemmUniversalIN4cute5tupleIJiiiiEEENS1_10collective13CollectiveMmaINS1_37MainloopSm90TmaGmmaWarpSpecializedFP8ILi11ENS5_IJNS4_1CILi2EEENSA_ILi1EEESC_EEENS1_35KernelTmaWarpSpecializedCooperativeEEENS5_IJNSA_ILi256EEENSA_ILi64EEESH_EEENS_12float_e5m2_tENS5_IJlSC_lEEESJ_SK_NS4_8TiledMMAINS4_8MMA_AtomIJNS4_4SM904GMMA30MMA_64x64x32_F32E5M2E5M2_SS_TNILNSO_7ScaleInE1ELSQ_1EEEEEENS4_6LayoutISD_NS5_IJSC_NSA_ILi0EEESU_EEEEENS5_IJNS4_10UnderscoreESX_SX_EEEEENS4_13SM90_TMA_LOADENS4_14ComposedLayoutINS4_7SwizzleILi2ELi4ELi3EEENS4_18smem_ptr_flag_bitsILi8EEENST_INS5_IJNSA_ILi8EEESH_EEENS5_IJSH_SC_EEEEEEEvNS4_8identityENS4_23SM90_TMA_LOAD_MULTICASTES1A_vS1B_EENS_8epilogue10collective6detail29Sm90TmaWarpSpecializedAdapterINS1F_15DefaultEpilogueISJ_SK_SK_NS1E_6thread17LinearCombinationISJ_Li1EffLNS1J_9ScaleType4KindE0ELNS_15FloatRoundStyleE2ESJ_EENS1_15EpilogueDefaultEEEEEvvEEEEvNT_6ParamsE,"a",@progbits
	.sectionflags	@""
	.align	4
.nv.constant0._ZN7cutlass13device_kernelINS_4gemm6kernel13GemmUniversalIN4cute5tupleIJiiiiEEENS1_10collective13CollectiveMmaINS1_37MainloopSm90TmaGmmaWarpSpecializedFP8ILi11ENS5_IJNS4_1CILi2EEENSA_ILi1EEESC_EEENS1_35KernelTmaWarpSpecializedCooperativeEEENS5_IJNSA_ILi256EEENSA_ILi64EEESH_EEENS_12float_e5m2_tENS5_IJlSC_lEEESJ_SK_NS4_8TiledMMAINS4_8MMA_AtomIJNS4_4SM904GMMA30MMA_64x64x32_F32E5M2E5M2_SS_TNILNSO_7ScaleInE1ELSQ_1EEEEEENS4_6LayoutISD_NS5_IJSC_NSA_ILi0EEESU_EEEEENS5_IJNS4_10UnderscoreESX_SX_EEEEENS4_13SM90_TMA_LOADENS4_14ComposedLayoutINS4_7SwizzleILi2ELi4ELi3EEENS4_18smem_ptr_flag_bitsILi8EEENST_INS5_IJNSA_ILi8EEESH_EEENS5_IJSH_SC_EEEEEEEvNS4_8identityENS4_23SM90_TMA_LOAD_MULTICASTES1A_vS1B_EENS_8epilogue10collective6detail29Sm90TmaWarpSpecializedAdapterINS1F_15DefaultEpilogueISJ_SK_SK_NS1E_6thread17LinearCombinationISJ_Li1EffLNS1J_9ScaleType4KindE0ELNS_15FloatRoundStyleE2ESJ_EENS1_15EpilogueDefaultEEEEEvvEEEEvNT_6ParamsE:
	.zero		1664


//--------------------- SYMBOLS --------------------------

	.type		.nv.reservedSmem.offset0,@object
	.size		.nv.reservedSmem.offset0,0x4
